// auto-generated by cutlass_sweep.gemm — config: {"arch": "sm_90", "cluster_m": 1, "cluster_n": 1, "dtype": "bf16", "dtype_b": "bf16", "layout": "nt", "stages": 0, "tile_k": 128, "tile_m": 384, "tile_n": 32}
#include "cutlass/cutlass.h"
#include "cutlass/gemm/collective/collective_builder.hpp"
#include "cutlass/gemm/device/gemm_universal_adapter.h"
#include "cutlass/gemm/kernel/gemm_universal.hpp"
#include "cutlass/epilogue/collective/collective_builder.hpp"

using ElemA = cutlass::bfloat16_t;
using ElemB = cutlass::bfloat16_t;
using ElemCD = cutlass::bfloat16_t;
using Acc  = float;
using TileShape    = cute::Shape<cute::_384, cute::_32, cute::_128>;
using ClusterShape = cute::Shape<cute::_1, cute::_1, cute::_1>;

using CollectiveEpilogue = typename cutlass::epilogue::collective::CollectiveBuilder<
    cutlass::arch::Sm90, cutlass::arch::OpClassTensorOp,
    TileShape, ClusterShape,
    cutlass::epilogue::collective::EpilogueTileAuto,
    Acc, Acc,
    ElemCD, cutlass::layout::RowMajor, 128 / cutlass::sizeof_bits<ElemCD>::value,
    ElemCD, cutlass::layout::RowMajor, 128 / cutlass::sizeof_bits<ElemCD>::value,
    cutlass::epilogue::collective::EpilogueScheduleAuto
  >::CollectiveOp;

using CollectiveMainloop = typename cutlass::gemm::collective::CollectiveBuilder<
    cutlass::arch::Sm90, cutlass::arch::OpClassTensorOp,
    ElemA, cutlass::layout::RowMajor, 128 / cutlass::sizeof_bits<ElemA>::value,
    ElemB, cutlass::layout::ColumnMajor, 128 / cutlass::sizeof_bits<ElemB>::value,
    Acc,
    TileShape, ClusterShape,
    cutlass::gemm::collective::StageCountAutoCarveout<static_cast<int>(sizeof(typename CollectiveEpilogue::SharedStorage))>,
    cutlass::gemm::collective::KernelScheduleAuto
  >::CollectiveOp;

using GemmKernel = cutlass::gemm::kernel::GemmUniversal<
    cute::Shape<int,int,int,int>,
    CollectiveMainloop,
    CollectiveEpilogue
>;
using Gemm = cutlass::gemm::device::GemmUniversalAdapter<GemmKernel>;

// Force the device kernel symbol into the cubin without needing a host main.
auto* _anchor = &cutlass::device_kernel<GemmKernel>;


// ===== COMPILED SASS (sm_90a) =====

	.target	sm_90a

	.elftype	@"ET_EXEC"


//--------------------- .note.nv.tkinfo           --------------------------
	.section	.note.nv.tkinfo,"",@"SHT_NOTE"
	.sectionflags	@"SHF_NOTE_NV_TKINFO"
	.tkinfo
        /*0018*/ 	.word	0x00000002
        /*0030*/ 	.string	""
        /*0030*/ 	.string	"ptxas"
        /*0030*/ 	.string	"Cuda compilation tools, release 13.0, V13.0.88"
        /*0030*/ 	.string	"Build cuda_13.0.r13.0/compiler.36424714_0"
        /*0030*/ 	.string	"-arch sm_90a -m 64 "



//--------------------- .note.nv.cuinfo           --------------------------
	.section	.note.nv.cuinfo,"",@"SHT_NOTE"
	.sectionflags	@"SHF_NOTE_NV_CUINFO"
        /*0018*/ 	.short	0x0002
        /*001a*/ 	.short	0x005a
        /*001c*/ 	.short	0x0082
	.zero		2


//--------------------- .nv.info                  --------------------------
	.section	.nv.info,"",@"SHT_CUDA_INFO"
	.align	4


	//----- nvinfo : EIATTR_REGCOUNT
	.align		4
        /*0000*/ 	.byte	0x04, 0x2f
        /*0002*/ 	.short	(.L_15 - .L_14)
	.align		4
.L_14:
        /*0004*/ 	.word	index@(_ZN7cutlass13device_kernelINS_4gemm6kernel13GemmUniversalIN4cute5tupleIJiiiiEEENS1_10collective13CollectiveMmaINS1_34MainloopSm90TmaGmmaWarpSpecializedILi2ENS5_IJNS4_1CILi1EEESB_SB_EEENS1_35KernelTmaWarpSpecializedCooperativeEEENS5_IJNSA_ILi384EEENSA_ILi32EEENSA_ILi128EEEEEENS_10bfloat16_tENS5_IJlSB_lEEESJ_SK_NS4_8TiledMMAINS4_8MMA_AtomIJNS4_4SM904GMMA27MMA_64x32x16_F32BF16BF16_SSILNSO_5MajorE0ELSQ_0ELNSO_7ScaleInE1ELSR_1EEEEEENS4_6LayoutINS5_IJNSA_ILi2EEESB_SB_EEENS5_IJSB_NSA_ILi0EEESX_EEEEENS5_IJNS4_10UnderscoreES10_S10_EEEEENS4_13SM90_TMA_LOADENS4_14ComposedLayoutINS4_7SwizzleILi3ELi4ELi3EEENS4_18smem_ptr_flag_bitsILi16EEENSU_INS5_IJNSA_ILi8EEENSA_ILi64EEEEEENS5_IJS1A_SB_EEEEEEEvNS4_8identityES13_S1E_vS1F_EENS_8epilogue10collective6detail29Sm90TmaWarpSpecializedAdapterINS1I_15DefaultEpilogueISJ_SK_SK_NS1H_6thread17LinearCombinationISJ_Li1EffLNS1M_9ScaleType4KindE0ELNS_15FloatRoundStyleE2ESJ_EENS1_15EpilogueDefaultEEEEEvvEEEEvNT_6ParamsE)
        /*0008*/ 	.word	0x000000a8


	//----- nvinfo : EIATTR_FRAME_SIZE
	.align		4
.L_15:
        /*000c*/ 	.byte	0x04, 0x11
        /*000e*/ 	.short	(.L_17 - .L_16)
	.align		4
.L_16:
        /*0010*/ 	.word	index@(_ZN7cutlass13device_kernelINS_4gemm6kernel13GemmUniversalIN4cute5tupleIJiiiiEEENS1_10collective13CollectiveMmaINS1_34MainloopSm90TmaGmmaWarpSpecializedILi2ENS5_IJNS4_1CILi1EEESB_SB_EEENS1_35KernelTmaWarpSpecializedCooperativeEEENS5_IJNSA_ILi384EEENSA_ILi32EEENSA_ILi128EEEEEENS_10bfloat16_tENS5_IJlSB_lEEESJ_SK_NS4_8TiledMMAINS4_8MMA_AtomIJNS4_4SM904GMMA27MMA_64x32x16_F32BF16BF16_SSILNSO_5MajorE0ELSQ_0ELNSO_7ScaleInE1ELSR_1EEEEEENS4_6LayoutINS5_IJNSA_ILi2EEESB_SB_EEENS5_IJSB_NSA_ILi0EEESX_EEEEENS5_IJNS4_10UnderscoreES10_S10_EEEEENS4_13SM90_TMA_LOADENS4_14ComposedLayoutINS4_7SwizzleILi3ELi4ELi3EEENS4_18smem_ptr_flag_bitsILi16EEENSU_INS5_IJNSA_ILi8EEENSA_ILi64EEEEEENS5_IJS1A_SB_EEEEEEEvNS4_8identityES13_S1E_vS1F_EENS_8epilogue10collective6detail29Sm90TmaWarpSpecializedAdapterINS1I_15DefaultEpilogueISJ_SK_SK_NS1H_6thread17LinearCombinationISJ_Li1EffLNS1M_9ScaleType4KindE0ELNS_15FloatRoundStyleE2ESJ_EENS1_15EpilogueDefaultEEEEEvvEEEEvNT_6ParamsE)
        /*0014*/ 	.word	0x00000000


	//----- nvinfo : EIATTR_MIN_STACK_SIZE
	.align		4
.L_17:
        /*0018*/ 	.byte	0x04, 0x12
        /*001a*/ 	.short	(.L_19 - .L_18)
	.align		4
.L_18:
        /*001c*/ 	.word	index@(_ZN7cutlass13device_kernelINS_4gemm6kernel13GemmUniversalIN4cute5tupleIJiiiiEEENS1_10collective13CollectiveMmaINS1_34MainloopSm90TmaGmmaWarpSpecializedILi2ENS5_IJNS4_1CILi1EEESB_SB_EEENS1_35KernelTmaWarpSpecializedCooperativeEEENS5_IJNSA_ILi384EEENSA_ILi32EEENSA_ILi128EEEEEENS_10bfloat16_tENS5_IJlSB_lEEESJ_SK_NS4_8TiledMMAINS4_8MMA_AtomIJNS4_4SM904GMMA27MMA_64x32x16_F32BF16BF16_SSILNSO_5MajorE0ELSQ_0ELNSO_7ScaleInE1ELSR_1EEEEEENS4_6LayoutINS5_IJNSA_ILi2EEESB_SB_EEENS5_IJSB_NSA_ILi0EEESX_EEEEENS5_IJNS4_10UnderscoreES10_S10_EEEEENS4_13SM90_TMA_LOADENS4_14ComposedLayoutINS4_7SwizzleILi3ELi4ELi3EEENS4_18smem_ptr_flag_bitsILi16EEENSU_INS5_IJNSA_ILi8EEENSA_ILi64EEEEEENS5_IJS1A_SB_EEEEEEEvNS4_8identityES13_S1E_vS1F_EENS_8epilogue10collective6detail29Sm90TmaWarpSpecializedAdapterINS1I_15DefaultEpilogueISJ_SK_SK_NS1H_6thread17LinearCombinationISJ_Li1EffLNS1M_9ScaleType4KindE0ELNS_15FloatRoundStyleE2ESJ_EENS1_15EpilogueDefaultEEEEEvvEEEEvNT_6ParamsE)
        /*0020*/ 	.word	0x00000000
.L_19:


//--------------------- .nv.compat                --------------------------
	.section	.nv.compat,"",@"SHT_CUDA_COMPAT_INFO"
	.align	4
        /*0000*/ 	.byte	0x02, 0x09, 0x01, 0x00, 0x02, 0x02, 0x04, 0x00, 0x02, 0x05, 0x05, 0x00, 0x03, 0x07, 0x01, 0x01
        /*0010*/ 	.byte	0x02, 0x03, 0x01, 0x00, 0x02, 0x06, 0x01, 0x00, 0x04, 0x0b, 0x08, 0x00, 0x00, 0x00, 0x00, 0x00
        /*0020*/ 	.byte	0x00, 0x00, 0x00, 0x00


//--------------------- .nv.info._ZN7cutlass13device_kernelINS_4gemm6kernel13GemmUniversalIN4cute5tupleIJiiiiEEENS1_10collective13CollectiveMmaINS1_34MainloopSm90TmaGmmaWarpSpecializedILi2ENS5_IJNS4_1CILi1EEESB_SB_EEENS1_35KernelTmaWarpSpecializedCooperativeEEENS5_IJNSA_ILi384EEENSA_ILi32EEENSA_ILi128EEEEEENS_10bfloat16_tENS5_IJlSB_lEEESJ_SK_NS4_8TiledMMAINS4_8MMA_AtomIJNS4_4SM904GMMA27MMA_64x32x16_F32BF16BF16_SSILNSO_5MajorE0ELSQ_0ELNSO_7ScaleInE1ELSR_1EEEEEENS4_6LayoutINS5_IJNSA_ILi2EEESB_SB_EEENS5_IJSB_NSA_ILi0EEESX_EEEEENS5_IJNS4_10UnderscoreES10_S10_EEEEENS4_13SM90_TMA_LOADENS4_14ComposedLayoutINS4_7SwizzleILi3ELi4ELi3EEENS4_18smem_ptr_flag_bitsILi16EEENSU_INS5_IJNSA_ILi8EEENSA_ILi64EEEEEENS5_IJS1A_SB_EEEEEEEvNS4_8identityES13_S1E_vS1F_EENS_8epilogue10collective6detail29Sm90TmaWarpSpecializedAdapterINS1I_15DefaultEpilogueISJ_SK_SK_NS1H_6thread17LinearCombinationISJ_Li1EffLNS1M_9ScaleType4KindE0ELNS_15FloatRoundStyleE2ESJ_EENS1_15EpilogueDefaultEEEEEvvEEEEvNT_6ParamsE --------------------------
	.section	.nv.info._ZN7cutlass13device_kernelINS_4gemm6kernel13GemmUniversalIN4cute5tupleIJiiiiEEENS1_10collective13CollectiveMmaINS1_34MainloopSm90TmaGmmaWarpSpecializedILi2ENS5_IJNS4_1CILi1EEESB_SB_EEENS1_35KernelTmaWarpSpecializedCooperativeEEENS5_IJNSA_ILi384EEENSA_ILi32EEENSA_ILi128EEEEEENS_10bfloat16_tENS5_IJlSB_lEEESJ_SK_NS4_8TiledMMAINS4_8MMA_AtomIJNS4_4SM904GMMA27MMA_64x32x16_F32BF16BF16_SSILNSO_5MajorE0ELSQ_0ELNSO_7ScaleInE1ELSR_1EEEEEENS4_6LayoutINS5_IJNSA_ILi2EEESB_SB_EEENS5_IJSB_NSA_ILi0EEESX_EEEEENS5_IJNS4_10UnderscoreES10_S10_EEEEENS4_13SM90_TMA_LOADENS4_14ComposedLayoutINS4_7SwizzleILi3ELi4ELi3EEENS4_18smem_ptr_flag_bitsILi16EEENSU_INS5_IJNSA_ILi8EEENSA_ILi64EEEEEENS5_IJS1A_SB_EEEEEEEvNS4_8identityES13_S1E_vS1F_EENS_8epilogue10collective6detail29Sm90TmaWarpSpecializedAdapterINS1I_15DefaultEpilogueISJ_SK_SK_NS1H_6thread17LinearCombinationISJ_Li1EffLNS1M_9ScaleType4KindE0ELNS_15FloatRoundStyleE2ESJ_EENS1_15EpilogueDefaultEEEEEvvEEEEvNT_6ParamsE,"",@"SHT_CUDA_INFO"
	.sectionflags	@""
	.align	4


	//----- nvinfo : EIATTR_CUDA_API_VERSION
	.align		4
        /*0000*/ 	.byte	0x04, 0x37
        /*0002*/ 	.short	(.L_21 - .L_20)
.L_20:
        /*0004*/ 	.word	0x00000082


	//----- nvinfo : EIATTR_KPARAM_INFO
	.align		4
.L_21:
        /*0008*/ 	.byte	0x04, 0x17
        /*000a*/ 	.short	(.L_23 - .L_22)
.L_22:
        /*000c*/ 	.word	0x00000000
        /*0010*/ 	.short	0x0000
        /*0012*/ 	.short	0x0070
        /*0014*/ 	.byte	0x00, 0xf0, 0x01, 0x10


	//----- nvinfo : EIATTR_SPARSE_MMA_MASK
	.align		4
.L_23:
        /*0018*/ 	.byte	0x03, 0x50
        /*001a*/ 	.short	0x0000


	//----- nvinfo : EIATTR_MAXREG_COUNT
	.align		4
        /*001c*/ 	.byte	0x03, 0x1b
        /*001e*/ 	.short	0x00a8


	//----- nvinfo : EIATTR_NUM_BARRIERS
	.align		4
        /*0020*/ 	.byte	0x02, 0x4c
        /*0022*/ 	.byte	0x01
	.zero		1


	//----- nvinfo : EIATTR_EXTERNS
	.align		4
        /*0024*/ 	.byte	0x04, 0x0f
        /*0026*/ 	.short	(.L_25 - .L_24)


	//   ....[0]....
	.align		4
.L_24:
        /*0028*/ 	.word	index@(__assertfail)


	//----- nvinfo : EIATTR_MERCURY_ISA_VERSION
	.align		4
.L_25:
        /*002c*/ 	.byte	0x03, 0x5f
        /*002e*/ 	.short	0x0101


	//----- nvinfo : EIATTR_INT_WARP_WIDE_INSTR_OFFSETS
	.align		4
        /*0030*/ 	.byte	0x04, 0x31
        /*0032*/ 	.short	(.L_27 - .L_26)


	//   ....[0]....
.L_26:
        /*0034*/ 	.word	0x00000370


	//   ....[1]....
        /*0038*/ 	.word	0x000003a0


	//   ....[2]....
        /*003c*/ 	.word	0x00000480


	//----- nvinfo : EIATTR_COOP_GROUP_MASK_REGIDS
	.align		4
.L_27:
        /*0040*/ 	.byte	0x04, 0x29
        /*0042*/ 	.short	(.L_29 - .L_28)


	//   ....[0]....
.L_28:
        /*0044*/ 	.word	0xffffffff


	//   ....[1]....
        /*0048*/ 	.word	0xffffffff


	//   ....[2]....
        /*004c*/ 	.word	0xffffffff


	//   ....[3]....
        /*0050*/ 	.word	0xffffffff


	//   ....[4]....
        /*0054*/ 	.word	0xffffffff


	//----- nvinfo : EIATTR_COOP_GROUP_INSTR_OFFSETS
	.align		4
.L_29:
        /*0058*/ 	.byte	0x04, 0x28
        /*005a*/ 	.short	(.L_31 - .L_30)


	//   ....[0]....
.L_30:
        /*005c*/ 	.word	0x00000060


	//   ....[1]....
        /*0060*/ 	.word	0x00000070


	//   ....[2]....
        /*0064*/ 	.word	0x00000130


	//   ....[3]....
        /*0068*/ 	.word	0x00000280


	//   ....[4]....
        /*006c*/ 	.word	0x00000f30


	//----- nvinfo : EIATTR_REG_RECONFIG
	.align		4
.L_31:
        /*0070*/ 	.byte	0x01, 0x54
	.zero		2


	//----- nvinfo : EIATTR_SYSCALL_OFFSETS
	.align		4
        /*0074*/ 	.byte	0x04, 0x46
        /*0076*/ 	.short	(.L_33 - .L_32)


	//   ....[0]....
.L_32:
        /*0078*/ 	.word	0x000010f0


	//----- nvinfo : EIATTR_MBARRIER_INSTR_OFFSETS
	.align		4
.L_33:
        /*007c*/ 	.byte	0x04, 0x39
        /*007e*/ 	.short	(.L_35 - .L_34)


	//   ....[0]....
.L_34:
        /*0080*/ 	.word	0x00000230
        /*0084*/ 	.word	0x000000ff
        /*0088*/ 	.word	0x00000000
        /*008c*/ 	.short	0x0100
        /*008e*/ 	.byte	0x08
	.zero		1


	//   ....[1]....
        /*0090*/ 	.word	0x00000240
        /*0094*/ 	.word	0x000000ff
        /*0098*/ 	.word	0x00000010
        /*009c*/ 	.short	0x0100
        /*009e*/ 	.byte	0x08
	.zero		1


	//   ....[2]....
        /*00a0*/ 	.word	0x00000250
        /*00a4*/ 	.word	0x000000ff
        /*00a8*/ 	.word	0x00000008
        /*00ac*/ 	.short	0x0100
        /*00ae*/ 	.byte	0x08
	.zero		1


	//   ....[3]....
        /*00b0*/ 	.word	0x00000260
        /*00b4*/ 	.word	0x000000ff
        /*00b8*/ 	.word	0x00000018
        /*00bc*/ 	.short	0x0100
        /*00be*/ 	.byte	0x08
	.zero		1


	//   ....[4]....
        /*00c0*/ 	.word	0x000004f0
        /*00c4*/ 	.word	0x000000ff
        /*00c8*/ 	.word	0x00000030
        /*00cc*/ 	.short	0x0100
        /*00ce*/ 	.byte	0x06
	.zero		1


	//   ....[5]....
        /*00d0*/ 	.word	0x00000550
        /*00d4*/ 	.word	0x000000ff
        /*00d8*/ 	.word	0x00000038
        /*00dc*/ 	.short	0x0100
        /*00de*/ 	.byte	0x06
	.zero		1


	//   ....[6]....
        /*00e0*/ 	.word	0x00001170
        /*00e4*/ 	.word	0x00000003
        /*00e8*/ 	.word	0x00000000
        /*00ec*/ 	.short	0x010a
        /*00ee*/ 	.byte	0x3f
	.zero		1


	//   ....[7]....
        /*00f0*/ 	.word	0x000011b0
        /*00f4*/ 	.word	0x00000003
        /*00f8*/ 	.word	0x00000000
        /*00fc*/ 	.short	0x010a
        /*00fe*/ 	.byte	0x3f
	.zero		1


	//   ....[8]....
        /*0100*/ 	.word	0x00001d40
        /*0104*/ 	.word	0x000000ff
        /*0108*/ 	.word	0x00000000
        /*010c*/ 	.short	0x010a
        /*010e*/ 	.byte	0x09
	.zero		1


	//   ....[9]....
        /*0110*/ 	.word	0x00001d80
        /*0114*/ 	.word	0x000000ff
        /*0118*/ 	.word	0x00000000
        /*011c*/ 	.short	0x010a
        /*011e*/ 	.byte	0x09
	.zero		1


	//   ....[10]....
        /*0120*/ 	.word	0x000027a0
        /*0124*/ 	.word	0x000000ff
        /*0128*/ 	.word	0x00000000
        /*012c*/ 	.short	0x0101
        /*012e*/ 	.byte	0x08
	.zero		1


	//   ....[11]....
        /*0130*/ 	.word	0x00002980
        /*0134*/ 	.word	0x000000ff
        /*0138*/ 	.word	0x00000000
        /*013c*/ 	.short	0x0101
        /*013e*/ 	.byte	0x04
	.zero		1


	//   ....[12]....
        /*0140*/ 	.word	0x00007730
        /*0144*/ 	.word	0x0000000c
        /*0148*/ 	.word	0x00000010
        /*014c*/ 	.short	0x010a
        /*014e*/ 	.byte	0x3f
	.zero		1


	//   ....[13]....
        /*0150*/ 	.word	0x00007bb0
        /*0154*/ 	.word	0x00000005
        /*0158*/ 	.word	0x00000038
        /*015c*/ 	.short	0x0101
        /*015e*/ 	.byte	0x3f
	.zero		1


	//   ....[14]....
        /*0160*/ 	.word	0x000082b0
        /*0164*/ 	.word	0x00000007
        /*0168*/ 	.word	0x00000000
        /*016c*/ 	.short	0x010a
        /*016e*/ 	.byte	0x3f
	.zero		1


	//   ....[15]....
        /*0170*/ 	.word	0x00008330
        /*0174*/ 	.word	0x00000005
        /*0178*/ 	.word	0x00000000
        /*017c*/ 	.short	0x010a
        /*017e*/ 	.byte	0x3f
	.zero		1


	//   ....[16]....
        /*0180*/ 	.word	0x00008390
        /*0184*/ 	.word	0x00000003
        /*0188*/ 	.word	0x00000000
        /*018c*/ 	.short	0x010a
        /*018e*/ 	.byte	0x3f
	.zero		1


	//   ....[17]....
        /*0190*/ 	.word	0x000083f0
        /*0194*/ 	.word	0x00000004
        /*0198*/ 	.word	0x00000000
        /*019c*/ 	.short	0x010a
        /*019e*/ 	.byte	0x3f
	.zero		1


	//   ....[18]....
        /*01a0*/ 	.word	0x000084c0
        /*01a4*/ 	.word	0x0000000c
        /*01a8*/ 	.word	0x00000010
        /*01ac*/ 	.short	0x010a
        /*01ae*/ 	.byte	0x3f
	.zero		1


	//   ....[19]....
        /*01b0*/ 	.word	0x00008590
        /*01b4*/ 	.word	0x00000007
        /*01b8*/ 	.word	0x00000000
        /*01bc*/ 	.short	0x010a
        /*01be*/ 	.byte	0x3f
	.zero		1


	//----- nvinfo : EIATTR_NUM_MBARRIERS
	.align		4
.L_35:
        /*01c0*/ 	.byte	0x03, 0x38
        /*01c2*/ 	.short	0x0006


	//----- nvinfo : EIATTR_EXIT_INSTR_OFFSETS
	.align		4
        /*01c4*/ 	.byte	0x04, 0x1c
        /*01c6*/ 	.short	(.L_37 - .L_36)


	//   ....[0]....
.L_36:
        /*01c8*/ 	.word	0x000005a0


	//   ....[1]....
        /*01cc*/ 	.word	0x00000e60


	//   ....[2]....
        /*01d0*/ 	.word	0x00006da0


	//   ....[3]....
        /*01d4*/ 	.word	0x000073d0


	//   ....[4]....
        /*01d8*/ 	.word	0x00008380


	//----- nvinfo : EIATTR_MAX_THREADS
	.align		4
.L_37:
        /*01dc*/ 	.byte	0x04, 0x05
        /*01de*/ 	.short	(.L_39 - .L_38)
.L_38:
        /*01e0*/ 	.word	0x00000180
        /*01e4*/ 	.word	0x00000001
        /*01e8*/ 	.word	0x00000001


	//----- nvinfo : EIATTR_CRS_STACK_SIZE
	.align		4
.L_39:
        /*01ec*/ 	.byte	0x04, 0x1e
        /*01ee*/ 	.short	(.L_41 - .L_40)
.L_40:
        /*01f0*/ 	.word	0x00000000


	//----- nvinfo : EIATTR_CBANK_PARAM_SIZE
	.align		4
.L_41:
        /*01f4*/ 	.byte	0x03, 0x19
        /*01f6*/ 	.short	0x0470


	//----- nvinfo : EIATTR_PARAM_CBANK
	.align		4
        /*01f8*/ 	.byte	0x04, 0x0a
        /*01fa*/ 	.short	(.L_43 - .L_42)
	.align		4
.L_42:
        /*01fc*/ 	.word	index@(.nv.constant0._ZN7cutlass13device_kernelINS_4gemm6kernel13GemmUniversalIN4cute5tupleIJiiiiEEENS1_10collective13CollectiveMmaINS1_34MainloopSm90TmaGmmaWarpSpecializedILi2ENS5_IJNS4_1CILi1EEESB_SB_EEENS1_35KernelTmaWarpSpecializedCooperativeEEENS5_IJNSA_ILi384EEENSA_ILi32EEENSA_ILi128EEEEEENS_10bfloat16_tENS5_IJlSB_lEEESJ_SK_NS4_8TiledMMAINS4_8MMA_AtomIJNS4_4SM904GMMA27MMA_64x32x16_F32BF16BF16_SSILNSO_5MajorE0ELSQ_0ELNSO_7ScaleInE1ELSR_1EEEEEENS4_6LayoutINS5_IJNSA_ILi2EEESB_SB_EEENS5_IJSB_NSA_ILi0EEESX_EEEEENS5_IJNS4_10UnderscoreES10_S10_EEEEENS4_13SM90_TMA_LOADENS4_14ComposedLayoutINS4_7SwizzleILi3ELi4ELi3EEENS4_18smem_ptr_flag_bitsILi16EEENSU_INS5_IJNSA_ILi8EEENSA_ILi64EEEEEENS5_IJS1A_SB_EEEEEEEvNS4_8identityES13_S1E_vS1F_EENS_8epilogue10collective6detail29Sm90TmaWarpSpecializedAdapterINS1I_15DefaultEpilogueISJ_SK_SK_NS1H_6thread17LinearCombinationISJ_Li1EffLNS1M_9ScaleType4KindE0ELNS_15FloatRoundStyleE2ESJ_EENS1_15EpilogueDefaultEEEEEvvEEEEvNT_6ParamsE)
        /*0200*/ 	.short	0x0210
        /*0202*/ 	.short	0x0470


	//----- nvinfo : EIATTR_SW_WAR
	.align		4
.L_43:
        /*0204*/ 	.byte	0x04, 0x36
        /*0206*/ 	.short	(.L_45 - .L_44)
.L_44:
        /*0208*/ 	.word	0x00000008
.L_45:


//--------------------- .nv.callgraph             --------------------------
	.section	.nv.callgraph,"",@"SHT_CUDA_CALLGRAPH"
	.align	4
	.sectionentsize	8
	.align		4
        /*0000*/ 	.word	0x00000000
	.align		4
        /*0004*/ 	.word	0xffffffff
	.align		4
        /*0008*/ 	.word	index@(_ZN7cutlass13device_kernelINS_4gemm6kernel13GemmUniversalIN4cute5tupleIJiiiiEEENS1_10collective13CollectiveMmaINS1_34MainloopSm90TmaGmmaWarpSpecializedILi2ENS5_IJNS4_1CILi1EEESB_SB_EEENS1_35KernelTmaWarpSpecializedCooperativeEEENS5_IJNSA_ILi384EEENSA_ILi32EEENSA_ILi128EEEEEENS_10bfloat16_tENS5_IJlSB_lEEESJ_SK_NS4_8TiledMMAINS4_8MMA_AtomIJNS4_4SM904GMMA27MMA_64x32x16_F32BF16BF16_SSILNSO_5MajorE0ELSQ_0ELNSO_7ScaleInE1ELSR_1EEEEEENS4_6LayoutINS5_IJNSA_ILi2EEESB_SB_EEENS5_IJSB_NSA_ILi0EEESX_EEEEENS5_IJNS4_10UnderscoreES10_S10_EEEEENS4_13SM90_TMA_LOADENS4_14ComposedLayoutINS4_7SwizzleILi3ELi4ELi3EEENS4_18smem_ptr_flag_bitsILi16EEENSU_INS5_IJNSA_ILi8EEENSA_ILi64EEEEEENS5_IJS1A_SB_EEEEEEEvNS4_8identityES13_S1E_vS1F_EENS_8epilogue10collective6detail29Sm90TmaWarpSpecializedAdapterINS1I_15DefaultEpilogueISJ_SK_SK_NS1H_6thread17LinearCombinationISJ_Li1EffLNS1M_9ScaleType4KindE0ELNS_15FloatRoundStyleE2ESJ_EENS1_15EpilogueDefaultEEEEEvvEEEEvNT_6ParamsE)
	.align		4
        /*000c*/ 	.word	index@(__assertfail)
	.align		4
        /*0010*/ 	.word	0x00000000
	.align		4
        /*0014*/ 	.word	0xfffffffe
	.align		4
        /*0018*/ 	.word	0x00000000
	.align		4
        /*001c*/ 	.word	0xfffffffd
	.align		4
        /*0020*/ 	.word	0x00000000
	.align		4
        /*0024*/ 	.word	0xfffffffc


//--------------------- .nv.constant4             --------------------------
	.section	.nv.constant4,"a",@progbits
	.align	8
	.align		8
.nv.constant4:
        /*0000*/ 	.dword	__assertfail
	.align		8
        /*0008*/ 	.dword	__unnamed_1
	.align		8
        /*0010*/ 	.dword	_ZN40_INTERNAL_79466496_4_k_cu_a8c7f4d2_120944cuda3std3__45__cpo5beginE
	.align		8
        /*0018*/ 	.dword	_ZN40_INTERNAL_79466496_4_k_cu_a8c7f4d2_120944cuda3std3__45__cpo3endE
	.align		8
        /*0020*/ 	.dword	_ZN40_INTERNAL_79466496_4_k_cu_a8c7f4d2_120944cuda3std3__45__cpo6cbeginE
	.align		8
        /*0028*/ 	.dword	_ZN40_INTERNAL_79466496_4_k_cu_a8c7f4d2_120944cuda3std3__45__cpo4cendE
	.align		8
        /*0030*/ 	.dword	_ZN40_INTERNAL_79466496_4_k_cu_a8c7f4d2_120944cuda3std3__442_GLOBAL__N__79466496_4_k_cu_a8c7f4d2_120946ignoreE
	.align		8
        /*0038*/ 	.dword	_ZN40_INTERNAL_79466496_4_k_cu_a8c7f4d2_120944cuda3std3__419piecewise_constructE
	.align		8
        /*0040*/ 	.dword	_ZN40_INTERNAL_79466496_4_k_cu_a8c7f4d2_120944cuda3std3__48in_placeE
	.align		8
        /*0048*/ 	.dword	_ZN40_INTERNAL_79466496_4_k_cu_a8c7f4d2_120944cuda3std6ranges3__45__cpo4swapE
	.align		8
        /*0050*/ 	.dword	_ZN40_INTERNAL_79466496_4_k_cu_a8c7f4d2_120944cuda3std6ranges3__45__cpo9iter_moveE
	.align		8
        /*0058*/ 	.dword	_ZN40_INTERNAL_79466496_4_k_cu_a8c7f4d2_120944cute7productE
	.align		8
        /*0060*/ 	.dword	_ZN40_INTERNAL_79466496_4_k_cu_a8c7f4d2_120944cute1_E
	.align		8
        /*0068*/ 	.dword	$str$22
	.align		8
        /*0070*/ 	.dword	$str$23


//--------------------- .text._ZN7cutlass13device_kernelINS_4gemm6kernel13GemmUniversalIN4cute5tupleIJiiiiEEENS1_10collective13CollectiveMmaINS1_34MainloopSm90TmaGmmaWarpSpecializedILi2ENS5_IJNS4_1CILi1EEESB_SB_EEENS1_35KernelTmaWarpSpecializedCooperativeEEENS5_IJNSA_ILi384EEENSA_ILi32EEENSA_ILi128EEEEEENS_10bfloat16_tENS5_IJlSB_lEEESJ_SK_NS4_8TiledMMAINS4_8MMA_AtomIJNS4_4SM904GMMA27MMA_64x32x16_F32BF16BF16_SSILNSO_5MajorE0ELSQ_0ELNSO_7ScaleInE1ELSR_1EEEEEENS4_6LayoutINS5_IJNSA_ILi2EEESB_SB_EEENS5_IJSB_NSA_ILi0EEESX_EEEEENS5_IJNS4_10UnderscoreES10_S10_EEEEENS4_13SM90_TMA_LOADENS4_14ComposedLayoutINS4_7SwizzleILi3ELi4ELi3EEENS4_18smem_ptr_flag_bitsILi16EEENSU_INS5_IJNSA_ILi8EEENSA_ILi64EEEEEENS5_IJS1A_SB_EEEEEEEvNS4_8identityES13_S1E_vS1F_EENS_8epilogue10collective6detail29Sm90TmaWarpSpecializedAdapterINS1I_15DefaultEpilogueISJ_SK_SK_NS1H_6thread17LinearCombinationISJ_Li1EffLNS1M_9ScaleType4KindE0ELNS_15FloatRoundStyleE2ESJ_EENS1_15EpilogueDefaultEEEEEvvEEEEvNT_6ParamsE --------------------------
	.section	.text._ZN7cutlass13device_kernelINS_4gemm6kernel13GemmUniversalIN4cute5tupleIJiiiiEEENS1_10collective13CollectiveMmaINS1_34MainloopSm90TmaGmmaWarpSpecializedILi2ENS5_IJNS4_1CILi1EEESB_SB_EEENS1_35KernelTmaWarpSpecializedCooperativeEEENS5_IJNSA_ILi384EEENSA_ILi32EEENSA_ILi128EEEEEENS_10bfloat16_tENS5_IJlSB_lEEESJ_SK_NS4_8TiledMMAINS4_8MMA_AtomIJNS4_4SM904GMMA27MMA_64x32x16_F32BF16BF16_SSILNSO_5MajorE0ELSQ_0ELNSO_7ScaleInE1ELSR_1EEEEEENS4_6LayoutINS5_IJNSA_ILi2EEESB_SB_EEENS5_IJSB_NSA_ILi0EEESX_EEEEENS5_IJNS4_10UnderscoreES10_S10_EEEEENS4_13SM90_TMA_LOADENS4_14ComposedLayoutINS4_7SwizzleILi3ELi4ELi3EEENS4_18smem_ptr_flag_bitsILi16EEENSU_INS5_IJNSA_ILi8EEENSA_ILi64EEEEEENS5_IJS1A_SB_EEEEEEEvNS4_8identityES13_S1E_vS1F_EENS_8epilogue10collective6detail29Sm90TmaWarpSpecializedAdapterINS1I_15DefaultEpilogueISJ_SK_SK_NS1H_6thread17LinearCombinationISJ_Li1EffLNS1M_9ScaleType4KindE0ELNS_15FloatRoundStyleE2ESJ_EENS1_15EpilogueDefaultEEEEEvvEEEEvNT_6ParamsE,"ax",@progbits
	.align	128
.text._ZN7cutlass13device_kernelINS_4gemm6kernel13GemmUniversalIN4cute5tupleIJiiiiEEENS1_10collective13CollectiveMmaINS1_34MainloopSm90TmaGmmaWarpSpecializedILi2ENS5_IJNS4_1CILi1EEESB_SB_EEENS1_35KernelTmaWarpSpecializedCooperativeEEENS5_IJNSA_ILi384EEENSA_ILi32EEENSA_ILi128EEEEEENS_10bfloat16_tENS5_IJlSB_lEEESJ_SK_NS4_8TiledMMAINS4_8MMA_AtomIJNS4_4SM904GMMA27MMA_64x32x16_F32BF16BF16_SSILNSO_5MajorE0ELSQ_0ELNSO_7ScaleInE1ELSR_1EEEEEENS4_6LayoutINS5_IJNSA_ILi2EEESB_SB_EEENS5_IJSB_NSA_ILi0EEESX_EEEEENS5_IJNS4_10UnderscoreES10_S10_EEEEENS4_13SM90_TMA_LOADENS4_14ComposedLayoutINS4_7SwizzleILi3ELi4ELi3EEENS4_18smem_ptr_flag_bitsILi16EEENSU_INS5_IJNSA_ILi8EEENSA_ILi64EEEEEENS5_IJS1A_SB_EEEEEEEvNS4_8identityES13_S1E_vS1F_EENS_8epilogue10collective6detail29Sm90TmaWarpSpecializedAdapterINS1I_15DefaultEpilogueISJ_SK_SK_NS1H_6thread17LinearCombinationISJ_Li1EffLNS1M_9ScaleType4KindE0ELNS_15FloatRoundStyleE2ESJ_EENS1_15EpilogueDefaultEEEEEvvEEEEvNT_6ParamsE:
        .type           _ZN7cutlass13device_kernelINS_4gemm6kernel13GemmUniversalIN4cute5tupleIJiiiiEEENS1_10collective13CollectiveMmaINS1_34MainloopSm90TmaGmmaWarpSpecializedILi2ENS5_IJNS4_1CILi1EEESB_SB_EEENS1_35KernelTmaWarpSpecializedCooperativeEEENS5_IJNSA_ILi384EEENSA_ILi32EEENSA_ILi128EEEEEENS_10bfloat16_tENS5_IJlSB_lEEESJ_SK_NS4_8TiledMMAINS4_8MMA_AtomIJNS4_4SM904GMMA27MMA_64x32x16_F32BF16BF16_SSILNSO_5MajorE0ELSQ_0ELNSO_7ScaleInE1ELSR_1EEEEEENS4_6LayoutINS5_IJNSA_ILi2EEESB_SB_EEENS5_IJSB_NSA_ILi0EEESX_EEEEENS5_IJNS4_10UnderscoreES10_S10_EEEEENS4_13SM90_TMA_LOADENS4_14ComposedLayoutINS4_7SwizzleILi3ELi4ELi3EEENS4_18smem_ptr_flag_bitsILi16EEENSU_INS5_IJNSA_ILi8EEENSA_ILi64EEEEEENS5_IJS1A_SB_EEEEEEEvNS4_8identityES13_S1E_vS1F_EENS_8epilogue10collective6detail29Sm90TmaWarpSpecializedAdapterINS1I_15DefaultEpilogueISJ_SK_SK_NS1H_6thread17LinearCombinationISJ_Li1EffLNS1M_9ScaleType4KindE0ELNS_15FloatRoundStyleE2ESJ_EENS1_15EpilogueDefaultEEEEEvvEEEEvNT_6ParamsE,@function
        .size           _ZN7cutlass13device_kernelINS_4gemm6kernel13GemmUniversalIN4cute5tupleIJiiiiEEENS1_10collective13CollectiveMmaINS1_34MainloopSm90TmaGmmaWarpSpecializedILi2ENS5_IJNS4_1CILi1EEESB_SB_EEENS1_35KernelTmaWarpSpecializedCooperativeEEENS5_IJNSA_ILi384EEENSA_ILi32EEENSA_ILi128EEEEEENS_10bfloat16_tENS5_IJlSB_lEEESJ_SK_NS4_8TiledMMAINS4_8MMA_AtomIJNS4_4SM904GMMA27MMA_64x32x16_F32BF16BF16_SSILNSO_5MajorE0ELSQ_0ELNSO_7ScaleInE1ELSR_1EEEEEENS4_6LayoutINS5_IJNSA_ILi2EEESB_SB_EEENS5_IJSB_NSA_ILi0EEESX_EEEEENS5_IJNS4_10UnderscoreES10_S10_EEEEENS4_13SM90_TMA_LOADENS4_14ComposedLayoutINS4_7SwizzleILi3ELi4ELi3EEENS4_18smem_ptr_flag_bitsILi16EEENSU_INS5_IJNSA_ILi8EEENSA_ILi64EEEEEENS5_IJS1A_SB_EEEEEEEvNS4_8identityES13_S1E_vS1F_EENS_8epilogue10collective6detail29Sm90TmaWarpSpecializedAdapterINS1I_15DefaultEpilogueISJ_SK_SK_NS1H_6thread17LinearCombinationISJ_Li1EffLNS1M_9ScaleType4KindE0ELNS_15FloatRoundStyleE2ESJ_EENS1_15EpilogueDefaultEEEEEvvEEEEvNT_6ParamsE,(.L_x_142 - _ZN7cutlass13device_kernelINS_4gemm6kernel13GemmUniversalIN4cute5tupleIJiiiiEEENS1_10collective13CollectiveMmaINS1_34MainloopSm90TmaGmmaWarpSpecializedILi2ENS5_IJNS4_1CILi1EEESB_SB_EEENS1_35KernelTmaWarpSpecializedCooperativeEEENS5_IJNSA_ILi384EEENSA_ILi32EEENSA_ILi128EEEEEENS_10bfloat16_tENS5_IJlSB_lEEESJ_SK_NS4_8TiledMMAINS4_8MMA_AtomIJNS4_4SM904GMMA27MMA_64x32x16_F32BF16BF16_SSILNSO_5MajorE0ELSQ_0ELNSO_7ScaleInE1ELSR_1EEEEEENS4_6LayoutINS5_IJNSA_ILi2EEESB_SB_EEENS5_IJSB_NSA_ILi0EEESX_EEEEENS5_IJNS4_10UnderscoreES10_S10_EEEEENS4_13SM90_TMA_LOADENS4_14ComposedLayoutINS4_7SwizzleILi3ELi4ELi3EEENS4_18smem_ptr_flag_bitsILi16EEENSU_INS5_IJNSA_ILi8EEENSA_ILi64EEEEEENS5_IJS1A_SB_EEEEEEEvNS4_8identityES13_S1E_vS1F_EENS_8epilogue10collective6detail29Sm90TmaWarpSpecializedAdapterINS1I_15DefaultEpilogueISJ_SK_SK_NS1H_6thread17LinearCombinationISJ_Li1EffLNS1M_9ScaleType4KindE0ELNS_15FloatRoundStyleE2ESJ_EENS1_15EpilogueDefaultEEEEEvvEEEEvNT_6ParamsE)
        .other          _ZN7cutlass13device_kernelINS_4gemm6kernel13GemmUniversalIN4cute5tupleIJiiiiEEENS1_10collective13CollectiveMmaINS1_34MainloopSm90TmaGmmaWarpSpecializedILi2ENS5_IJNS4_1CILi1EEESB_SB_EEENS1_35KernelTmaWarpSpecializedCooperativeEEENS5_IJNSA_ILi384EEENSA_ILi32EEENSA_ILi128EEEEEENS_10bfloat16_tENS5_IJlSB_lEEESJ_SK_NS4_8TiledMMAINS4_8MMA_AtomIJNS4_4SM904GMMA27MMA_64x32x16_F32BF16BF16_SSILNSO_5MajorE0ELSQ_0ELNSO_7ScaleInE1ELSR_1EEEEEENS4_6LayoutINS5_IJNSA_ILi2EEESB_SB_EEENS5_IJSB_NSA_ILi0EEESX_EEEEENS5_IJNS4_10UnderscoreES10_S10_EEEEENS4_13SM90_TMA_LOADENS4_14ComposedLayoutINS4_7SwizzleILi3ELi4ELi3EEENS4_18smem_ptr_flag_bitsILi16EEENSU_INS5_IJNSA_ILi8EEENSA_ILi64EEEEEENS5_IJS1A_SB_EEEEEEEvNS4_8identityES13_S1E_vS1F_EENS_8epilogue10collective6detail29Sm90TmaWarpSpecializedAdapterINS1I_15DefaultEpilogueISJ_SK_SK_NS1H_6thread17LinearCombinationISJ_Li1EffLNS1M_9ScaleType4KindE0ELNS_15FloatRoundStyleE2ESJ_EENS1_15EpilogueDefaultEEEEEvvEEEEvNT_6ParamsE,@"STO_CUDA_ENTRY STV_DEFAULT"
_ZN7cutlass13device_kernelINS_4gemm6kernel13GemmUniversalIN4cute5tupleIJiiiiEEENS1_10collective13CollectiveMmaINS1_34MainloopSm90TmaGmmaWarpSpecializedILi2ENS5_IJNS4_1CILi1EEESB_SB_EEENS1_35KernelTmaWarpSpecializedCooperativeEEENS5_IJNSA_ILi384EEENSA_ILi32EEENSA_ILi128EEEEEENS_10bfloat16_tENS5_IJlSB_lEEESJ_SK_NS4_8TiledMMAINS4_8MMA_AtomIJNS4_4SM904GMMA27MMA_64x32x16_F32BF16BF16_SSILNSO_5MajorE0ELSQ_0ELNSO_7ScaleInE1ELSR_1EEEEEENS4_6LayoutINS5_IJNSA_ILi2EEESB_SB_EEENS5_IJSB_NSA_ILi0EEESX_EEEEENS5_IJNS4_10UnderscoreES10_S10_EEEEENS4_13SM90_TMA_LOADENS4_14ComposedLayoutINS4_7SwizzleILi3ELi4ELi3EEENS4_18smem_ptr_flag_bitsILi16EEENSU_INS5_IJNSA_ILi8EEENSA_ILi64EEEEEENS5_IJS1A_SB_EEEEEEEvNS4_8identityES13_S1E_vS1F_EENS_8epilogue10collective6detail29Sm90TmaWarpSpecializedAdapterINS1I_15DefaultEpilogueISJ_SK_SK_NS1H_6thread17LinearCombinationISJ_Li1EffLNS1M_9ScaleType4KindE0ELNS_15FloatRoundStyleE2ESJ_EENS1_15EpilogueDefaultEEEEEvvEEEEvNT_6ParamsE:
[----:B------:R-:W0:Y:S01]  /*0000*/  LDC R1, c[0x0][0x28] ;  /* 0x00000a00ff017b82 */ /* 0x000e220000000800 */
[----:B------:R-:W1:Y:S01]  /*0010*/  S2R R18, SR_TID.X ;  /* 0x0000000000127919 */ /* 0x000e620000002100 */
[----:B------:R-:W-:Y:S01]  /*0020*/  ELECT P0, URZ, PT ;  /* 0x00000000003f782f */ /* 0x000fe20003800000 */
[----:B------:R-:W-:Y:S01]  /*0030*/  BSSY B0, `(.L_x_0) ;  /* 0x000000f000007945 */ /* 0x000fe20003800000 */
[--C-:B-1----:R-:W-:Y:S02]  /*0040*/  SHF.R.U32.HI R0, RZ, 0x5, R18.reuse ;  /* 0x00000005ff007819 */ /* 0x102fe40000011612 */
[----:B------:R-:W-:-:S03]  /*0050*/  SHF.R.U32.HI R22, RZ, 0x7, R18 ;  /* 0x00000007ff167819 */ /* 0x000fc60000011612 */
[----:B------:R-:W1:Y:S04]  /*0060*/  SHFL.IDX PT, R5, R0, RZ, 0x1f ;  /* 0x00001fff00057589 */ /* 0x000e6800000e0000 */
[----:B------:R2:W3:Y:S01]  /*0070*/  SHFL.IDX PT, R8, R22, RZ, 0x1f ;  /* 0x00001fff16087589 */ /* 0x0004e200000e0000 */
[----:B-1----:R-:W-:-:S13]  /*0080*/  ISETP.NE.OR P0, PT, R5, RZ, !P0 ;  /* 0x000000ff0500720c */ /* 0x002fda0004705670 */
[----:B0-23--:R-:W-:Y:S05]  /*0090*/  @P0 BRA `(.L_x_1) ;  /* 0x0000000000200947 */ /* 0x00dfea0003800000 */
[----:B------:R-:W-:Y:S02]  /*00a0*/  ULDC.64 UR4, c[0x0][0x198] ;  /* 0x0000660000047ab9 */ /* 0x000fe40000000a00 */
[----:B------:R-:W-:Y:S02]  /*00b0*/  UIADD3 UR6, UP0, UR4, 0xf0, URZ ;  /* 0x000000f004067890 */ /* 0x000fe4000ff1e03f */
[----:B------:R-:W-:Y:S02]  /*00c0*/  UIADD3 UR4, UP1, UR4, 0x1f0, URZ ;  /* 0x000001f004047890 */ /* 0x000fe4000ff3e03f */
[----:B------:R-:W-:Y:S02]  /*00d0*/  UIADD3.X UR7, URZ, UR5, URZ, UP0, !UPT ;  /* 0x000000053f077290 */ /* 0x000fe400087fe43f */
[----:B------:R-:W-:-:S07]  /*00e0*/  UIADD3.X UR5, URZ, UR5, URZ, UP1, !UPT ;  /* 0x000000053f057290 */ /* 0x000fce0008ffe43f */
[----:B------:R0:W-:Y:S02]  /*00f0*/  UTMACCTL.PF [UR6] ;  /* 0x00000000060079b9 */ /* 0x0001e40008040000 */
[----:B------:R0:W-:Y:S02]  /*0100*/  UTMACCTL.PF [UR4] ;  /* 0x00000000040079b9 */ /* 0x0001e40008040000 */
[----:B0-----:R-:W-:Y:S01]  /*0110*/  NOP ;  /* 0x0000000000007918 */ /* 0x001fe20000000000 */
.L_x_1:
[----:B------:R-:W-:Y:S05]  /*0120*/  BSYNC B0 ;  /* 0x0000000000007941 */ /* 0x000fea0003800000 */
.L_x_0:
[----:B------:R-:W0:Y:S02]  /*0130*/  SHFL.IDX PT, R2, R0, RZ, 0x1f ;  /* 0x00001fff00027589 */ /* 0x000e2400000e0000 */
[----:B0-----:R-:W-:-:S13]  /*0140*/  ISETP.NE.AND P0, PT, R2, RZ, PT ;  /* 0x000000ff0200720c */ /* 0x001fda0003f05270 */
[----:B------:R-:W-:Y:S05]  /*0150*/  @P0 BRA `(.L_x_2) ;  /* 0x0000000000480947 */ /* 0x000fea0003800000 */
[----:B------:R-:W0:Y:S01]  /*0160*/  S2UR UR8, SR_CgaCtaId ;  /* 0x00000000000879c3 */ /* 0x000e220000008800 */
[----:B------:R-:W-:Y:S01]  /*0170*/  UMOV UR4, 0x400 ;  /* 0x0000040000047882 */ /* 0x000fe20000000000 */
[----:B------:R-:W-:Y:S01]  /*0180*/  UMOV UR5, 0x1 ;  /* 0x0000000100057882 */ /* 0x000fe20000000000 */
[----:B------:R-:W-:Y:S01]  /*0190*/  UMOV UR6, 0x100 ;  /* 0x0000010000067882 */ /* 0x000fe20000000000 */
[----:B------:R-:W-:Y:S01]  /*01a0*/  ELECT P0, URZ, PT ;  /* 0x00000000003f782f */ /* 0x000fe20003800000 */
[----:B------:R-:W-:-:S04]  /*01b0*/  UIADD3 UR6, -UR6, 0x100000, URZ ;  /* 0x0010000006067890 */ /* 0x000fc8000fffe13f */
[----:B------:R-:W-:Y:S02]  /*01c0*/  USHF.L.U32 UR7, UR6, 0xb, URZ ;  /* 0x0000000b06077899 */ /* 0x000fe4000800063f */
[----:B------:R-:W-:Y:S02]  /*01d0*/  USHF.L.U32 UR6, UR6, 0x1, URZ ;  /* 0x0000000106067899 */ /* 0x000fe4000800063f */
[----:B0-----:R-:W-:Y:S02]  /*01e0*/  ULEA UR8, UR8, UR4, 0x18 ;  /* 0x0000000408087291 */ /* 0x001fe4000f8ec03f */
[----:B------:R-:W-:-:S04]  /*01f0*/  UIADD3 UR4, -UR5, 0x100000, URZ ;  /* 0x0010000005047890 */ /* 0x000fc8000fffe13f */
[----:B------:R-:W-:Y:S02]  /*0200*/  USHF.L.U32 UR5, UR4, 0xb, URZ ;  /* 0x0000000b04057899 */ /* 0x000fe4000800063f */
[----:B------:R-:W-:Y:S01]  /*0210*/  USHF.L.U32 UR4, UR4, 0x1, URZ ;  /* 0x0000000104047899 */ /* 0x000fe2000800063f */
[----:B------:R-:W0:Y:S11]  /*0220*/  FENCE.VIEW.ASYNC.S ;  /* 0x00000000000073c6 */ /* 0x000e360000000000 */
[----:B0-----:R0:W1:Y:S01]  /*0230*/  SYNCS.EXCH.64 URZ, [UR8], UR4 ;  /* 0x00000004083f75b2 */ /* 0x0010620008000100 */
[----:B------:R0:W2:Y:S01]  /*0240*/  SYNCS.EXCH.64 URZ, [UR8+0x10], UR6 ;  /* 0x00001006083f75b2 */ /* 0x0000a20008000100 */
[----:B------:R0:W3:Y:S01]  /*0250*/  SYNCS.EXCH.64 URZ, [UR8+0x8], UR4 ;  /* 0x00000804083f75b2 */ /* 0x0000e20008000100 */
[----:B------:R0:W4:Y:S01]  /*0260*/  SYNCS.EXCH.64 URZ, [UR8+0x18], UR6 ;  /* 0x00001806083f75b2 */ /* 0x0001220008000100 */
[----:B------:R-:W-:Y:S01]  /*0270*/  NOP ;  /* 0x0000000000007918 */ /* 0x000fe20000000000 */
.L_x_2:
[----:B------:R-:W5:Y:S01]  /*0280*/  SHFL.IDX PT, R0, R0, RZ, 0x1f ;  /* 0x00001fff00007589 */ /* 0x000f6200000e0000 */
[----:B------:R-:W-:Y:S01]  /*0290*/  ELECT P0, URZ, PT ;  /* 0x00000000003f782f */ /* 0x000fe20003800000 */
[----:B------:R-:W1:Y:S01]  /*02a0*/  LDC R2, c[0x0][0x65c] ;  /* 0x00019700ff027b82 */ /* 0x000e620000000800 */
[----:B------:R-:W-:Y:S01]  /*02b0*/  SHF.R.S32.HI R6, RZ, 0x1f, R5 ;  /* 0x0000001fff067819 */ /* 0x000fe20000011405 */
[----:B------:R-:W2:Y:S01]  /*02c0*/  S2R R3, SR_CTAID.Y ;  /* 0x0000000000037919 */ /* 0x000ea20000002600 */
[----:B0-----:R-:W-:Y:S01]  /*02d0*/  UMOV UR4, 0x20 ;  /* 0x0000002000047882 */ /* 0x001fe20000000000 */
[----:B------:R-:W-:Y:S01]  /*02e0*/  ISETP.NE.AND P2, PT, R8, RZ, PT ;  /* 0x000000ff0800720c */ /* 0x000fe20003f45270 */
[----:B------:R-:W-:Y:S01]  /*02f0*/  NOP ;  /* 0x0000000000007918 */ /* 0x000fe20000000000 */
[----:B------:R-:W0:Y:S01]  /*0300*/  S2R R4, SR_CTAID.X ;  /* 0x0000000000047919 */ /* 0x000e220000002500 */
[----:B------:R-:W-:Y:S01]  /*0310*/  LEA.HI R6, R6, R5, RZ, 0x2 ;  /* 0x0000000506067211 */ /* 0x000fe200078f10ff */
[----:B------:R-:W-:Y:S01]  /*0320*/  NOP ;  /* 0x0000000000007918 */ /* 0x000fe20000000000 */
[----:B-----5:R-:W-:-:S02]  /*0330*/  ISETP.NE.OR P0, PT, R0, RZ, !P0 ;  /* 0x000000ff0000720c */ /* 0x020fc40004705670 */
[----:B-1----:R-:W-:-:S04]  /*0340*/  ISETP.NE.AND P3, PT, R2, 0x1, PT ;  /* 0x000000010200780c */ /* 0x002fc80003f65270 */
[----:B------:R-:W-:Y:S02]  /*0350*/  P2R R0, PR, RZ, 0x8 ;  /* 0x00000008ff007803 */ /* 0x000fe40000000000 */
[----:B------:R-:W-:-:S05]  /*0360*/  LOP3.LUT R0, R6, 0xfffffffc, RZ, 0xc0, !PT ;  /* 0xfffffffc06007812 */ /* 0x000fca00078ec0ff */
[----:B------:R-:W-:Y:S01]  /*0370*/  VOTEU.ALL UP0, P0 ;  /* 0x00000000003f7886 */ /* 0x000fe20000000000 */
[----:B------:R-:W-:Y:S01]  /*0380*/  IMAD.IADD R0, R5, 0x1, -R0 ;  /* 0x0000000105007824 */ /* 0x000fe200078e0a00 */
[----:B------:R-:W0:Y:S01]  /*0390*/  @P3 LDC R17, c[0x0][0x10] ;  /* 0x00000400ff113b82 */ /* 0x000e220000000800 */
[----:B------:R-:W-:Y:S01]  /*03a0*/  VOTEU.ALL UP1, P0 ;  /* 0x00000000003f7886 */ /* 0x000fe20000020000 */
[----:B--2---:R-:W-:Y:S01]  /*03b0*/  @P3 IMAD.MOV.U32 R6, RZ, RZ, R3 ;  /* 0x000000ffff063224 */ /* 0x004fe200078e0003 */
[----:B------:R-:W-:Y:S01]  /*03c0*/  @!UP0 UMOV UR6, 0x400 ;  /* 0x0000040000068882 */ /* 0x000fe20000000000 */
[----:B------:R-:W-:-:S04]  /*03d0*/  @!UP0 UIADD3 UR4, -UR4, 0x100000, URZ ;  /* 0x0010000004048890 */ /* 0x000fc8000fffe13f */
[----:B------:R-:W-:Y:S02]  /*03e0*/  @!UP0 USHF.L.U32 UR5, UR4, 0xb, URZ ;  /* 0x0000000b04058899 */ /* 0x000fe4000800063f */
[----:B------:R-:W-:Y:S01]  /*03f0*/  @!UP0 USHF.L.U32 UR4, UR4, 0x1, URZ ;  /* 0x0000000104048899 */ /* 0x000fe2000800063f */
[----:B------:R-:W-:Y:S02]  /*0400*/  @P3 IMAD.MOV.U32 R7, RZ, RZ, RZ ;  /* 0x000000ffff073224 */ /* 0x000fe400078e00ff */
[----:B------:R-:W-:Y:S01]  /*0410*/  IMAD.MOV.U32 R5, RZ, RZ, RZ ;  /* 0x000000ffff057224 */ /* 0x000fe200078e00ff */
[----:B------:R-:W1:Y:S01]  /*0420*/  @!UP0 S2UR UR7, SR_CgaCtaId ;  /* 0x00000000000789c3 */ /* 0x000e620000008800 */
[----:B------:R-:W-:-:S07]  /*0430*/  @P3 IMAD.MOV.U32 R11, RZ, RZ, RZ ;  /* 0x000000ffff0b3224 */ /* 0x000fce00078e00ff */
[----:B------:R-:W2:Y:S01]  /*0440*/  @!P3 LDC R9, c[0x0][0xc] ;  /* 0x00000300ff09bb82 */ /* 0x000ea20000000800 */
[----:B0-----:R-:W-:-:S04]  /*0450*/  @P3 IMAD.WIDE.U32 R16, R4, R17, R6 ;  /* 0x0000001104103225 */ /* 0x001fc800078e0006 */
[----:B------:R-:W-:Y:S01]  /*0460*/  @P3 IMAD.IADD R17, R17, 0x1, R11 ;  /* 0x0000000111113824 */ /* 0x000fe200078e020b */
[----:B-1----:R-:W-:Y:S01]  /*0470*/  @!UP0 ULEA UR6, UR7, UR6, 0x18 ;  /* 0x0000000607068291 */ /* 0x002fe2000f8ec03f */
[----:B------:R-:W-:Y:S01]  /*0480*/  VOTEU.ALL UP0, P0 ;  /* 0x00000000003f7886 */ /* 0x000fe20000000000 */
[----:B------:R-:W-:-:S04]  /*0490*/  ISETP.NE.AND P0, PT, R0, 0x3, PT ;  /* 0x000000030000780c */ /* 0x000fc80003f05270 */
[----:B------:R-:W-:Y:S01]  /*04a0*/  ISETP.EQ.OR P0, PT, R0, RZ, !P0 ;  /* 0x000000ff0000720c */ /* 0x000fe20004702670 */
[----:B--2---:R-:W-:-:S03]  /*04b0*/  @!P3 IMAD.WIDE.U32 R6, R9, R3, R4 ;  /* 0x000000030906b225 */ /* 0x004fc600078e0004 */
[C---:B------:R-:W-:Y:S01]  /*04c0*/  ISETP.EQ.AND P0, PT, R8.reuse, RZ, P0 ;  /* 0x000000ff0800720c */ /* 0x040fe20000702270 */
[----:B------:R-:W-:Y:S01]  /*04d0*/  VIADD R8, R8, 0xffffffff ;  /* 0xffffffff08087836 */ /* 0x000fe20000000000 */
[----:B------:R-:W0:Y:S02]  /*04e0*/  FENCE.VIEW.ASYNC.S ;  /* 0x00000000000073c6 */ /* 0x000e240000000000 */
[----:B0-----:R0:W3:Y:S01]  /*04f0*/  @!UP0 SYNCS.EXCH.64 URZ, [UR6+0x30], UR4 ;  /* 0x00003004063f85b2 */ /* 0x0010e20008000100 */
[----:B------:R-:W-:Y:S01]  /*0500*/  @!P3 IMAD.MOV.U32 R16, RZ, RZ, R6 ;  /* 0x000000ffff10b224 */ /* 0x000fe200078e0006 */
[----:B------:R-:W-:Y:S01]  /*0510*/  SEL R19, RZ, 0x1, !P0 ;  /* 0x00000001ff137807 */ /* 0x000fe20004000000 */
[----:B------:R-:W-:Y:S01]  /*0520*/  @!P3 IMAD.MOV.U32 R17, RZ, RZ, R7 ;  /* 0x000000ffff11b224 */ /* 0x000fe200078e0007 */
[----:B------:R-:W-:-:S04]  /*0530*/  ISETP.GE.U32.AND P1, PT, R8, 0x2, PT ;  /* 0x000000020800780c */ /* 0x000fc80003f26070 */
[----:B------:R-:W-:Y:S01]  /*0540*/  SEL R19, R19, 0x2, P1 ;  /* 0x0000000213137807 */ /* 0x000fe20000800000 */
[----:B------:R0:W3:Y:S01]  /*0550*/  @!UP1 SYNCS.EXCH.64 URZ, [UR6+0x38], UR4 ;  /* 0x00003804063f95b2 */ /* 0x0000e20008000100 */
[----:B------:R-:W-:Y:S01]  /*0560*/  NOP ;  /* 0x0000000000007918 */ /* 0x000fe20000000000 */
[----:B---34-:R-:W-:Y:S06]  /*0570*/  BAR.SYNC.DEFER_BLOCKING 0x0 ;  /* 0x0000000000007b1d */ /* 0x018fec0000010000 */
[----:B------:R-:W-:Y:S05]  /*0580*/  @!P2 BRA `(.L_x_3) ;  /* 0x000000680008a947 */ /* 0x000fea0003800000 */
[----:B------:R-:W-:-:S13]  /*0590*/  ISETP.GT.U32.AND P0, PT, R8, 0x1, PT ;  /* 0x000000010800780c */ /* 0x000fda0003f04070 */
[----:B0-----:R-:W-:Y:S05]  /*05a0*/  @P0 EXIT ;  /* 0x000000000000094d */ /* 0x001fea0003800000 */
[----:B------:R-:W-:Y:S01]  /*05b0*/  ULDC.64 UR4, c[0x0][0x650] ;  /* 0x0001940000047ab9 */ /* 0x000fe20000000a00 */
[----:B------:R-:W-:Y:S01]  /*05c0*/  PRMT R0, RZ, 0x7610, R0 ;  /* 0x00007610ff007816 */ /* 0x000fe20000000000 */
[----:B------:R-:W-:Y:S01]  /*05d0*/  IMAD.MOV.U32 R74, RZ, RZ, -0x1 ;  /* 0xffffffffff4a7424 */ /* 0x000fe200078e00ff */
[----:B------:R-:W-:Y:S01]  /*05e0*/  ISETP.GE.U32.AND P0, PT, R16, UR4, PT ;  /* 0x0000000410007c0c */ /* 0x000fe2000bf06070 */
[----:B------:R-:W-:Y:S02]  /*05f0*/  IMAD.MOV.U32 R75, RZ, RZ, -0x1 ;  /* 0xffffffffff4b7424 */ /* 0x000fe400078e00ff */
[----:B------:R-:W-:Y:S01]  /*0600*/  IMAD.MOV.U32 R73, RZ, RZ, -0x1 ;  /* 0xffffffffff497424 */ /* 0x000fe200078e00ff */
[----:B------:R-:W-:-:S13]  /*0610*/  ISETP.GE.U32.AND.EX P0, PT, R17, UR5, PT, P0 ;  /* 0x0000000511007c0c */ /* 0x000fda000bf06100 */
[----:B------:R-:W-:Y:S05]  /*0620*/  @P0 BRA `(.L_x_4) ;  /* 0x0000000400540947 */ /* 0x000fea0003800000 */
[----:B------:R-:W0:Y:S01]  /*0630*/  LDC.64 R14, c[0x0][0x628] ;  /* 0x00018a00ff0e7b82 */ /* 0x000e220000000a00 */
[----:B------:R-:W-:Y:S02]  /*0640*/  IMAD.MOV.U32 R6, RZ, RZ, R16 ;  /* 0x000000ffff067224 */ /* 0x000fe400078e0010 */
[----:B------:R-:W-:-:S05]  /*0650*/  IMAD.MOV.U32 R7, RZ, RZ, R17 ;  /* 0x000000ffff077224 */ /* 0x000fca00078e0011 */
[----:B------:R-:W1:Y:S08]  /*0660*/  LDC R0, c[0x0][0x630] ;  /* 0x00018c00ff007b82 */ /* 0x000e700000000800 */
[----:B------:R-:W2:Y:S01]  /*0670*/  LDC.64 R20, c[0x0][0x620] ;  /* 0x00018800ff147b82 */ /* 0x000ea20000000a00 */
[----:B0-----:R-:W-:-:S04]  /*0680*/  ISETP.NE.U32.AND P0, PT, R14, RZ, PT ;  /* 0x000000ff0e00720c */ /* 0x001fc80003f05070 */
[----:B------:R-:W-:-:S13]  /*0690*/  ISETP.NE.AND.EX P0, PT, R15, RZ, PT, P0 ;  /* 0x000000ff0f00720c */ /* 0x000fda0003f05300 */
[----:B-12---:R-:W-:Y:S05]  /*06a0*/  @!P0 BRA `(.L_x_5) ;  /* 0x0000000000288947 */ /* 0x006fea0003800000 */
[----:B------:R-:W0:Y:S02]  /*06b0*/  LDC R11, c[0x0][0x634] ;  /* 0x00018d00ff0b7b82 */ /* 0x000e240000000800 */
[----:B0-----:R-:W-:-:S05]  /*06c0*/  IADD3 R11, P0, R16, R11, RZ ;  /* 0x0000000b100b7210 */ /* 0x001fca0007f1e0ff */
[----:B------:R-:W-:-:S04]  /*06d0*/  IMAD.X R13, RZ, RZ, R17, P0 ;  /* 0x000000ffff0d7224 */ /* 0x000fc800000e0611 */
[----:B------:R-:W-:-:S04]  /*06e0*/  IMAD.WIDE.U32 R6, R13, R14, RZ ;  /* 0x0000000e0d067225 */ /* 0x000fc800078e00ff */
[----:B------:R-:W-:-:S04]  /*06f0*/  IMAD.WIDE.U32 R8, P0, R11, R15, R6 ;  /* 0x0000000f0b087225 */ /* 0x000fc80007800006 */
[----:B------:R-:W-:-:S04]  /*0700*/  IMAD.WIDE.U32 R6, R11, R14, RZ ;  /* 0x0000000e0b067225 */ /* 0x000fc800078e00ff */
[----:B------:R-:W-:Y:S01]  /*0710*/  IMAD.X R11, RZ, RZ, RZ, P0 ;  /* 0x000000ffff0b7224 */ /* 0x000fe200000e06ff */
[----:B------:R-:W-:Y:S01]  /*0720*/  IADD3 RZ, P0, R7, R8, RZ ;  /* 0x0000000807ff7210 */ /* 0x000fe20007f1e0ff */
[----:B------:R-:W-:-:S04]  /*0730*/  IMAD.MOV.U32 R10, RZ, RZ, R9 ;  /* 0x000000ffff0a7224 */ /* 0x000fc800078e0009 */
[----:B------:R-:W-:-:S08]  /*0740*/  IMAD.WIDE.U32.X R6, R13, R15, R10, P0 ;  /* 0x0000000f0d067225 */ /* 0x000fd000000e040a */
.L_x_5:
[-CC-:B------:R-:W-:Y:S01]  /*0750*/  SHF.R.U64 R73, R6, R0.reuse, R7.reuse ;  /* 0x0000000006497219 */ /* 0x180fe20000001207 */
[----:B------:R-:W0:Y:S01]  /*0760*/  LDC R10, c[0x0][0x618] ;  /* 0x00018600ff0a7b82 */ /* 0x000e220000000800 */
[----:B------:R-:W-:Y:S01]  /*0770*/  SHF.R.U32.HI R5, RZ, R0, R7 ;  /* 0x00000000ff057219 */ /* 0x000fe20000011607 */
[----:B------:R-:W-:Y:S01]  /*0780*/  ULDC UR4, c[0x0][0x150] ;  /* 0x0000540000047ab9 */ /* 0x000fe20000000800 */
[----:B------:R-:W-:Y:S02]  /*0790*/  IADD3 R9, P0, RZ, -R73, RZ ;  /* 0x80000049ff097210 */ /* 0x000fe40007f1e0ff */
[----:B------:R-:W-:-:S03]  /*07a0*/  I2FP.F32.U32 R0, R4 ;  /* 0x0000000400007245 */ /* 0x000fc60000201000 */
[----:B------:R-:W1:Y:S01]  /*07b0*/  LDC.64 R28, c[0x0][0x640] ;  /* 0x00019000ff1c7b82 */ /* 0x000e620000000a00 */
[----:B------:R-:W-:Y:S02]  /*07c0*/  IMAD.X R11, RZ, RZ, ~R5, P0 ;  /* 0x000000ffff0b7224 */ /* 0x000fe400000e0e05 */
[----:B------:R-:W-:Y:S01]  /*07d0*/  FMUL R0, R0, UR4 ;  /* 0x0000000400007c20 */ /* 0x000fe20008400000 */
[----:B------:R-:W-:Y:S01]  /*07e0*/  IMAD.WIDE.U32 R6, R9, R20, R16 ;  /* 0x0000001409067225 */ /* 0x000fe200078e0010 */
[----:B------:R-:W-:-:S03]  /*07f0*/  ULDC UR4, c[0x0][0x154] ;  /* 0x0000550000047ab9 */ /* 0x000fc60000000800 */
[----:B------:R-:W-:Y:S01]  /*0800*/  IMAD R8, R11, R20, RZ ;  /* 0x000000140b087224 */ /* 0x000fe200078e02ff */
[----:B------:R-:W2:Y:S01]  /*0810*/  LDC R5, c[0x0][0x144] ;  /* 0x00005100ff057b82 */ /* 0x000ea20000000800 */
[----:B------:R-:W3:Y:S02]  /*0820*/  F2I.U32.TRUNC.NTZ R0, R0 ;  /* 0x0000000000007305 */ /* 0x000ee4000020f000 */
[----:B------:R-:W-:-:S04]  /*0830*/  IMAD R9, R9, R21, R8 ;  /* 0x0000001509097224 */ /* 0x000fc800078e0208 */
[----:B------:R-:W-:Y:S01]  /*0840*/  IMAD.IADD R7, R7, 0x1, R9 ;  /* 0x0000000107077824 */ /* 0x000fe200078e0209 */
[----:B------:R-:W4:Y:S01]  /*0850*/  LDC R12, c[0x0][0x608] ;  /* 0x00018200ff0c7b82 */ /* 0x000f220000000800 */
[----:B------:R-:W-:-:S03]  /*0860*/  IMAD.MOV.U32 R9, RZ, RZ, -0x1 ;  /* 0xffffffffff097424 */ /* 0x000fc600078e00ff */
[-CC-:B0-----:R-:W-:Y:S02]  /*0870*/  SHF.R.U64 R20, R6, R10.reuse, R7.reuse ;  /* 0x0000000a06147219 */ /* 0x181fe40000001207 */
[----:B------:R-:W-:Y:S02]  /*0880*/  I2FP.F32.U32 R6, R3 ;  /* 0x0000000300067245 */ /* 0x000fe40000201000 */
[----:B------:R-:W0:Y:S01]  /*0890*/  LDC R26, c[0x0][0x658] ;  /* 0x00019600ff1a7b82 */ /* 0x000e220000000800 */
[----:B-1----:R-:W-:Y:S01]  /*08a0*/  ISETP.NE.U32.AND P0, PT, R28, RZ, PT ;  /* 0x000000ff1c00720c */ /* 0x002fe20003f05070 */
[----:B---3--:R-:W-:Y:S01]  /*08b0*/  IMAD.MOV R8, RZ, RZ, -R0 ;  /* 0x000000ffff087224 */ /* 0x008fe200078e0a00 */
[----:B------:R-:W-:Y:S01]  /*08c0*/  SHF.R.U32.HI R7, RZ, R10, R7 ;  /* 0x0000000aff077219 */ /* 0x000fe20000011607 */
[----:B------:R-:W-:Y:S01]  /*08d0*/  FMUL R6, R6, UR4 ;  /* 0x0000000406067c20 */ /* 0x000fe20008400000 */
[----:B------:R-:W-:-:S03]  /*08e0*/  ISETP.NE.AND.EX P0, PT, R29, RZ, PT, P0 ;  /* 0x000000ff1d00720c */ /* 0x000fc60003f05300 */
[----:B------:R-:W1:Y:S01]  /*08f0*/  LDC R14, c[0x0][0x148] ;  /* 0x00005200ff0e7b82 */ /* 0x000e620000000800 */
[----:B--2---:R-:W-:-:S07]  /*0900*/  IMAD R0, R5, R8, R4 ;  /* 0x0000000805007224 */ /* 0x004fce00078e0204 */
[----:B------:R-:W2:Y:S01]  /*0910*/  LDC R24, c[0x0][0x600] ;  /* 0x00018000ff187b82 */ /* 0x000ea20000000800 */
[-CC-:B----4-:R-:W-:Y:S02]  /*0920*/  SHF.R.U64 R30, R20, R12.reuse, R7.reuse ;  /* 0x0000000c141e7219 */ /* 0x190fe40000001207 */
[----:B------:R-:W-:Y:S01]  /*0930*/  SHF.R.U32.HI R5, RZ, R12, R7 ;  /* 0x0000000cff057219 */ /* 0x000fe20000011607 */
[----:B------:R-:W-:Y:S01]  /*0940*/  IMAD.MOV.U32 R7, RZ, RZ, 0x1 ;  /* 0x00000001ff077424 */ /* 0x000fe200078e00ff */
[----:B------:R3:W4:Y:S03]  /*0950*/  F2I.U32.TRUNC.NTZ R12, R6 ;  /* 0x00000006000c7305 */ /* 0x000726000020f000 */
[----:B------:R-:W1:Y:S01]  /*0960*/  LDC R15, c[0x0][0x648] ;  /* 0x00019200ff0f7b82 */ /* 0x000e620000000800 */
[-C--:B0-----:R-:W-:Y:S02]  /*0970*/  SHF.L.U32 R4, R9, R26.reuse, RZ ;  /* 0x0000001a09047219 */ /* 0x081fe400000006ff */
[----:B------:R-:W-:-:S02]  /*0980*/  SHF.R.U64 R32, R30, R26, R5 ;  /* 0x0000001a1e207219 */ /* 0x000fc40000001205 */
[----:B------:R-:W-:Y:S02]  /*0990*/  LOP3.LUT R11, RZ, R4, RZ, 0x33, !PT ;  /* 0x00000004ff0b7212 */ /* 0x000fe400078e33ff */
[-C--:B------:R-:W-:Y:S01]  /*09a0*/  SHF.R.U32.HI R5, RZ, R26.reuse, R5 ;  /* 0x0000001aff057219 */ /* 0x080fe20000011605 */
[----:B------:R-:W0:Y:S01]  /*09b0*/  LDC R21, c[0x0][0x638] ;  /* 0x00018e00ff157b82 */ /* 0x000e220000000800 */
[----:B------:R-:W-:Y:S01]  /*09c0*/  SHF.L.U32 R10, R7, R26, RZ ;  /* 0x0000001a070a7219 */ /* 0x000fe200000006ff */
[----:B------:R-:W-:-:S06]  /*09d0*/  IMAD.MOV.U32 R4, RZ, RZ, R32 ;  /* 0x000000ffff047224 */ /* 0x000fcc00078e0020 */
[----:B------:R-:W0:Y:S01]  /*09e0*/  LDC R74, c[0x0][0x610] ;  /* 0x00018400ff4a7b82 */ /* 0x000e220000000800 */
[----:B---34-:R-:W-:Y:S05]  /*09f0*/  @!P0 BRA `(.L_x_6) ;  /* 0x0000000000288947 */ /* 0x018fea0003800000 */
[----:B------:R-:W3:Y:S02]  /*0a00*/  LDC R9, c[0x0][0x64c] ;  /* 0x00019300ff097b82 */ /* 0x000ee40000000800 */
[----:B---3--:R-:W-:-:S05]  /*0a10*/  IADD3 R9, P0, R32, R9, RZ ;  /* 0x0000000920097210 */ /* 0x008fca0007f1e0ff */
        /* <DEDUP_REMOVED lines=8> */
.L_x_6:
[----:B-1----:R-:W-:Y:S01]  /*0aa0*/  SHF.R.U64 R4, R4, R15, R5 ;  /* 0x0000000f04047219 */ /* 0x002fe20000001205 */
[----:B--2---:R-:W-:Y:S01]  /*0ab0*/  VIADD R5, R24, 0xffffffff ;  /* 0xffffffff18057836 */ /* 0x004fe20000000000 */
[----:B------:R-:W-:Y:S01]  /*0ac0*/  LOP3.LUT R11, R30, R11, RZ, 0xc0, !PT ;  /* 0x0000000b1e0b7212 */ /* 0x000fe200078ec0ff */
[----:B------:R-:W-:Y:S02]  /*0ad0*/  IMAD.MOV R12, RZ, RZ, -R12 ;  /* 0x000000ffff0c7224 */ /* 0x000fe400078e0a0c */
[----:B------:R-:W-:Y:S01]  /*0ae0*/  IMAD.MOV R6, RZ, RZ, -R4 ;  /* 0x000000ffff067224 */ /* 0x000fe200078e0a04 */
[----:B------:R-:W-:Y:S01]  /*0af0*/  LOP3.LUT R5, R20, R5, RZ, 0xc0, !PT ;  /* 0x0000000514057212 */ /* 0x000fe200078ec0ff */
[----:B------:R-:W-:Y:S02]  /*0b00*/  @P3 IMAD R0, R14, R12, R3 ;  /* 0x0000000c0e003224 */ /* 0x000fe400078e0203 */
[----:B------:R-:W-:Y:S02]  /*0b10*/  IMAD R11, R10, R4, R11 ;  /* 0x000000040a0b7224 */ /* 0x000fe400078e020b */
[----:B0-----:R-:W-:-:S02]  /*0b20*/  IMAD R3, R6, R21, R32 ;  /* 0x0000001506037224 */ /* 0x001fc400078e0220 */
[----:B------:R-:W-:Y:S02]  /*0b30*/  IMAD R74, R11, R74, R0 ;  /* 0x0000004a0b4a7224 */ /* 0x000fe400078e0200 */
[----:B------:R-:W-:Y:S02]  /*0b40*/  IMAD R3, R3, R24, R5 ;  /* 0x0000001803037224 */ /* 0x000fe400078e0205 */
[----:B------:R-:W-:-:S03]  /*0b50*/  IMAD.MOV.U32 R0, RZ, RZ, 0x1 ;  /* 0x00000001ff007424 */ /* 0x000fc600078e00ff */
[----:B------:R-:W-:Y:S02]  /*0b60*/  SEL R75, R3, R74, !P3 ;  /* 0x0000004a034b7207 */ /* 0x000fe40005800000 */
[----:B------:R-:W-:-:S07]  /*0b70*/  SEL R74, R74, R3, !P3 ;  /* 0x000000034a4a7207 */ /* 0x000fce0005800000 */
.L_x_4:
[----:B------:R-:W-:-:S08]  /*0b80*/  NOP ;  /* 0x0000000000007918 */ /* 0x000fd00000000000 */
[----:B------:R-:W0:Y:S02]  /*0b90*/  USETMAXREG.TRY_ALLOC.CTAPOOL UP0, 0xe8 ;  /* 0x000000e8000079c8 */ /* 0x000e240008000600 */
[----:B0-----:R-:W-:-:S13]  /*0ba0*/  PLOP3.LUT P0, PT, PT, PT, UP0, 0x80, 0x0 ;  /* 0x000000000000781c */ /* 0x001fda0003f0f008 */
[----:B------:R-:W-:Y:S05]  /*0bb0*/  @!P0 BRA `(.L_x_4) ;  /* 0xfffffffc00f08947 */ /* 0x000fea000383ffff */
[----:B------:R-:W-:Y:S01]  /*0bc0*/  ULDC.64 UR4, c[0x0][0x598] ;  /* 0x0001660000047ab9 */ /* 0x000fe20000000a00 */
[----:B------:R-:W-:Y:S01]  /*0bd0*/  ULDC.64 UR36, c[0x0][0x208] ;  /* 0x0000820000247ab9 */ /* 0x000fe20000000a00 */
[----:B------:R-:W-:-:S04]  /*0be0*/  ISETP.NE.U32.AND P0, PT, RZ, UR4, PT ;  /* 0x00000004ff007c0c */ /* 0x000fc8000bf05070 */
[----:B------:R-:W-:-:S13]  /*0bf0*/  ISETP.NE.AND.EX P0, PT, RZ, UR5, PT, P0 ;  /* 0x00000005ff007c0c */ /* 0x000fda000bf05300 */
[----:B------:R-:W-:Y:S05]  /*0c00*/  @!P0 BRA `(.L_x_7) ;  /* 0x00000000001c8947 */ /* 0x000fea0003800000 */
[----:B------:R-:W0:Y:S02]  /*0c10*/  LDC.64 R4, c[0x0][0x598] ;  /* 0x00016600ff047b82 */ /* 0x000e240000000a00 */
[----:B0-----:R-:W2:Y:S02]  /*0c20*/  LDG.E.64 R4, desc[UR36][R4.64] ;  /* 0x0000002404047981 */ /* 0x001ea4000c1e1b00 */
[----:B--2---:R-:W-:-:S04]  /*0c30*/  ISETP.NE.U32.AND P0, PT, R4, RZ, PT ;  /* 0x000000ff0400720c */ /* 0x004fc80003f05070 */
[----:B------:R-:W-:-:S13]  /*0c40*/  ISETP.NE.AND.EX P0, PT, R5, RZ, PT, P0 ;  /* 0x000000ff0500720c */ /* 0x000fda0003f05300 */
[----:B------:R-:W-:Y:S05]  /*0c50*/  @!P0 BRA `(.L_x_7) ;  /* 0x0000000000088947 */ /* 0x000fea0003800000 */
[----:B------:R0:W5:Y:S01]  /*0c60*/  LD.E R23, desc[UR36][R4.64] ;  /* 0x0000002404177980 */ /* 0x000162000c101900 */
[----:B------:R-:W-:Y:S05]  /*0c70*/  BRA `(.L_x_8) ;  /* 0x0000000000247947 */ /* 0x000fea0003800000 */
.L_x_7:
[----:B------:R-:W-:Y:S02]  /*0c80*/  ULDC.64 UR4, c[0x0][0x588] ;  /* 0x0001620000047ab9 */ /* 0x000fe40000000a00 */
[----:B------:R-:W-:-:S04]  /*0c90*/  ISETP.NE.U32.AND P0, PT, RZ, UR4, PT ;  /* 0x00000004ff007c0c */ /* 0x000fc8000bf05070 */
[----:B------:R-:W-:-:S13]  /*0ca0*/  ISETP.NE.AND.EX P0, PT, RZ, UR5, PT, P0 ;  /* 0x00000005ff007c0c */ /* 0x000fda000bf05300 */
[----:B------:R-:W-:Y:S05]  /*0cb0*/  @!P0 BRA `(.L_x_9) ;  /* 0x00000000000c8947 */ /* 0x000fea0003800000 */
[----:B------:R-:W0:Y:S02]  /*0cc0*/  LDC.64 R4, c[0x0][0x588] ;  /* 0x00016200ff047b82 */ /* 0x000e240000000a00 */
[----:B0-----:R1:W5:Y:S01]  /*0cd0*/  LDG.E R23, desc[UR36][R4.64] ;  /* 0x0000002404177981 */ /* 0x001362000c1e1900 */
[----:B------:R-:W-:Y:S05]  /*0ce0*/  BRA `(.L_x_8) ;  /* 0x0000000000087947 */ /* 0x000fea0003800000 */
.L_x_9:
[----:B------:R-:W-:Y:S02]  /*0cf0*/  ULDC UR4, c[0x0][0x580] ;  /* 0x0001600000047ab9 */ /* 0x000fe40000000800 */
[----:B------:R-:W-:-:S07]  /*0d00*/  IMAD.U32 R23, RZ, RZ, UR4 ;  /* 0x00000004ff177e24 */ /* 0x000fce000f8e00ff */
.L_x_8:
[----:B------:R-:W-:Y:S02]  /*0d10*/  ULDC.64 UR4, c[0x0][0x5a0] ;  /* 0x0001680000047ab9 */ /* 0x000fe40000000a00 */
[----:B------:R-:W-:-:S04]  /*0d20*/  ISETP.NE.U32.AND P0, PT, RZ, UR4, PT ;  /* 0x00000004ff007c0c */ /* 0x000fc8000bf05070 */
[----:B------:R-:W-:-:S13]  /*0d30*/  ISETP.NE.AND.EX P0, PT, RZ, UR5, PT, P0 ;  /* 0x00000005ff007c0c */ /* 0x000fda000bf05300 */
[----:B------:R-:W-:Y:S05]  /*0d40*/  @!P0 BRA `(.L_x_10) ;  /* 0x00000000001c8947 */ /* 0x000fea0003800000 */
[----:B01----:R-:W0:Y:S02]  /*0d50*/  LDC.64 R4, c[0x0][0x5a0] ;  /* 0x00016800ff047b82 */ /* 0x003e240000000a00 */
[----:B0-----:R-:W2:Y:S02]  /*0d60*/  LDG.E.64 R4, desc[UR36][R4.64] ;  /* 0x0000002404047981 */ /* 0x001ea4000c1e1b00 */
[----:B--2---:R-:W-:-:S04]  /*0d70*/  ISETP.NE.U32.AND P0, PT, R4, RZ, PT ;  /* 0x000000ff0400720c */ /* 0x004fc80003f05070 */
[----:B------:R-:W-:-:S13]  /*0d80*/  ISETP.NE.AND.EX P0, PT, R5, RZ, PT, P0 ;  /* 0x000000ff0500720c */ /* 0x000fda0003f05300 */
[----:B------:R-:W-:Y:S05]  /*0d90*/  @!P0 BRA `(.L_x_10) ;  /* 0x0000000000088947 */ /* 0x000fea0003800000 */
[----:B------:R0:W5:Y:S01]  /*0da0*/  LD.E R72, desc[UR36][R4.64] ;  /* 0x0000002404487980 */ /* 0x000162000c101900 */
[----:B------:R-:W-:Y:S05]  /*0db0*/  BRA `(.L_x_11) ;  /* 0x0000000000247947 */ /* 0x000fea0003800000 */
.L_x_10:
[----:B------:R-:W-:Y:S02]  /*0dc0*/  ULDC.64 UR4, c[0x0][0x590] ;  /* 0x0001640000047ab9 */ /* 0x000fe40000000a00 */
[----:B------:R-:W-:-:S04]  /*0dd0*/  ISETP.NE.U32.AND P0, PT, RZ, UR4, PT ;  /* 0x00000004ff007c0c */ /* 0x000fc8000bf05070 */
[----:B------:R-:W-:-:S13]  /*0de0*/  ISETP.NE.AND.EX P0, PT, RZ, UR5, PT, P0 ;  /* 0x00000005ff007c0c */ /* 0x000fda000bf05300 */
[----:B------:R-:W-:Y:S05]  /*0df0*/  @!P0 BRA `(.L_x_12) ;  /* 0x00000000000c8947 */ /* 0x000fea0003800000 */
[----:B01----:R-:W0:Y:S02]  /*0e00*/  LDC.64 R4, c[0x0][0x590] ;  /* 0x00016400ff047b82 */ /* 0x003e240000000a00 */
[----:B0-----:R1:W5:Y:S01]  /*0e10*/  LDG.E R72, desc[UR36][R4.64] ;  /* 0x0000002404487981 */ /* 0x001362000c1e1900 */
[----:B------:R-:W-:Y:S05]  /*0e20*/  BRA `(.L_x_11) ;  /* 0x0000000000087947 */ /* 0x000fea0003800000 */
.L_x_12:
[----:B------:R-:W-:Y:S02]  /*0e30*/  ULDC UR4, c[0x0][0x584] ;  /* 0x0001610000047ab9 */ /* 0x000fe40000000800 */
[----:B------:R-:W-:-:S07]  /*0e40*/  IMAD.U32 R72, RZ, RZ, UR4 ;  /* 0x00000004ff487e24 */ /* 0x000fce000f8e00ff */
.L_x_11:
[----:B------:R-:W-:-:S13]  /*0e50*/  LOP3.LUT P0, RZ, R0, 0xff, RZ, 0xc0, !PT ;  /* 0x000000ff00ff7812 */ /* 0x000fda000780c0ff */
[----:B------:R-:W-:Y:S05]  /*0e60*/  @!P0 EXIT ;  /* 0x000000000000894d */ /* 0x000fea0003800000 */
[----:B------:R-:W-:Y:S01]  /*0e70*/  ULDC UR4, c[0x0][0x28c] ;  /* 0x0000a30000047ab9 */ /* 0x000fe20000000800 */
[----:B------:R-:W-:Y:S01]  /*0e80*/  LOP3.LUT R88, R19, 0x1, RZ, 0xfc, !PT ;  /* 0x0000000113587812 */ /* 0x000fe200078efcff */
[----:B------:R-:W-:Y:S01]  /*0e90*/  UIADD3 UR4, UR4, 0x7f, URZ ;  /* 0x0000007f04047890 */ /* 0x000fe2000fffe03f */
[----:B------:R-:W-:Y:S01]  /*0ea0*/  UMOV UR38, URZ ;  /* 0x0000003f00267c82 */ /* 0x000fe20008000000 */
[----:B------:R-:W-:Y:S02]  /*0eb0*/  UMOV UR39, URZ ;  /* 0x0000003f00277c82 */ /* 0x000fe40008000000 */
[----:B------:R-:W-:-:S04]  /*0ec0*/  USHF.R.S32.HI UR5, URZ, 0x1f, UR4 ;  /* 0x0000001f3f057899 */ /* 0x000fc80008011404 */
[----:B------:R-:W-:-:S04]  /*0ed0*/  ULEA.HI UR5, UR5, UR4, URZ, 0x7 ;  /* 0x0000000405057291 */ /* 0x000fc8000f8f383f */
[----:B------:R-:W-:-:S12]  /*0ee0*/  USHF.R.S32.HI UR40, URZ, 0x7, UR5 ;  /* 0x000000073f287899 */ /* 0x000fd80008011405 */
.L_x_110:
[----:B------:R-:W-:Y:S01]  /*0ef0*/  LOP3.LUT R0, R18, 0x80, RZ, 0xc0, !PT ;  /* 0x0000008012007812 */ /* 0x000fe200078ec0ff */
[----:B--2---:R-:W2:Y:S01]  /*0f00*/  S2UR UR7, SR_CgaCtaId ;  /* 0x00000000000779c3 */ /* 0x004ea20000008800 */
[----:B------:R-:W-:Y:S02]  /*0f10*/  UMOV UR6, 0x400 ;  /* 0x0000040000067882 */ /* 0x000fe40000000000 */
[----:B------:R-:W-:-:S06]  /*0f20*/  SHF.R.U32.HI R0, RZ, 0x7, R0 ;  /* 0x00000007ff007819 */ /* 0x000fcc0000011600 */
[----:B------:R-:W3:Y:S01]  /*0f30*/  SHFL.IDX PT, R0, R0, RZ, 0x1f ;  /* 0x00001fff00007589 */ /* 0x000ee200000e0000 */
[----:B--2---:R-:W-:Y:S01]  /*0f40*/  ULEA UR42, UR7, UR6, 0x18 ;  /* 0x00000006072a7291 */ /* 0x004fe2000f8ec03f */
[----:B---3--:R-:W-:-:S13]  /*0f50*/  R2UR UR4, R0 ;  /* 0x00000000000472ca */ /* 0x008fda00000e0000 */
[----:B------:R-:W-:-:S04]  /*0f60*/  ULEA.HI UR5, UR4, UR4, URZ, 0x1 ;  /* 0x0000000404057291 */ /* 0x000fc8000f8f083f */
[----:B------:R-:W-:-:S04]  /*0f70*/  ULOP3.LUT UR5, UR5, 0x7fffe, URZ, 0xc0, !UPT ;  /* 0x0007fffe05057892 */ /* 0x000fc8000f8ec03f */
[----:B------:R-:W-:-:S03]  /*0f80*/  UIADD3 UR5, UR4, -UR5, URZ ;  /* 0x8000000504057290 */ /* 0x000fc6000fffe03f */
[----:B------:R-:W-:Y:S01]  /*0f90*/  ULDC UR4, c[0x0][0x28c] ;  /* 0x0000a30000047ab9 */ /* 0x000fe20000000800 */
[----:B------:R-:W-:Y:S01]  /*0fa0*/  ULEA UR5, UR5, UR42, 0xd ;  /* 0x0000002a05057291 */ /* 0x000fe2000f8e683f */
[----:B------:R-:W-:-:S03]  /*0fb0*/  ISETP.LT.AND P0, PT, RZ, UR4, PT ;  /* 0x00000004ff007c0c */ /* 0x000fc6000bf01270 */
[----:B------:R-:W-:-:S04]  /*0fc0*/  UIADD3 UR5, UR5, 0x100, URZ ;  /* 0x0000010005057890 */ /* 0x000fc8000fffe03f */
[----:B------:R-:W-:-:S04]  /*0fd0*/  USHF.R.U32.HI UR5, URZ, 0x4, UR5 ;  /* 0x000000043f057899 */ /* 0x000fc80008011605 */
[----:B------:R-:W-:Y:S02]  /*0fe0*/  ULOP3.LUT UR41, UR5, 0x3fff, URZ, 0xc0, !UPT ;  /* 0x00003fff05297892 */ /* 0x000fe4000f8ec03f */
[----:B0----5:R-:W-:Y:S10]  /*0ff0*/  @P0 BRA `(.L_x_13) ;  /* 0x0000000000400947 */ /* 0x021ff40003800000 */
[----:B------:R-:W-:Y:S01]  /*1000*/  MOV R0, 0x0 ;  /* 0x0000000000007802 */ /* 0x000fe20000000f00 */
[----:B------:R-:W-:Y:S01]  /*1010*/  ULDC.64 UR4, c[0x4][0x68] ;  /* 0x01001a0000047ab9 */ /* 0x000fe20000000a00 */
[----:B------:R-:W-:Y:S01]  /*1020*/  ULDC.64 UR6, c[0x4][0x8] ;  /* 0x0100020000067ab9 */ /* 0x000fe20000000a00 */
[----:B01----:R-:W-:Y:S01]  /*1030*/  IMAD.U32 R4, RZ, RZ, UR4 ;  /* 0x00000004ff047e24 */ /* 0x003fe2000f8e00ff */
[----:B------:R0:W1:Y:S01]  /*1040*/  LDC.64 R14, c[0x4][R0] ;  /* 0x01000000000e7b82 */ /* 0x0000620000000a00 */
[----:B------:R-:W-:Y:S01]  /*1050*/  IMAD.U32 R5, RZ, RZ, UR5 ;  /* 0x00000005ff057e24 */ /* 0x000fe2000f8e00ff */
[----:B------:R-:W-:Y:S01]  /*1060*/  ULDC.64 UR4, c[0x4][0x70] ;  /* 0x01001c0000047ab9 */ /* 0x000fe20000000a00 */
[----:B------:R-:W-:Y:S02]  /*1070*/  IMAD.U32 R10, RZ, RZ, UR6 ;  /* 0x00000006ff0a7e24 */ /* 0x000fe4000f8e00ff */
[----:B------:R-:W-:Y:S02]  /*1080*/  IMAD.U32 R6, RZ, RZ, UR4 ;  /* 0x00000004ff067e24 */ /* 0x000fe4000f8e00ff */
[----:B------:R-:W-:-:S02]  /*1090*/  IMAD.U32 R7, RZ, RZ, UR5 ;  /* 0x00000005ff077e24 */ /* 0x000fc4000f8e00ff */
[----:B------:R-:W-:Y:S02]  /*10a0*/  IMAD.U32 R11, RZ, RZ, UR7 ;  /* 0x00000007ff0b7e24 */ /* 0x000fe4000f8e00ff */
[----:B------:R-:W-:Y:S02]  /*10b0*/  IMAD.MOV.U32 R8, RZ, RZ, 0x1e1 ;  /* 0x000001e1ff087424 */ /* 0x000fe400078e00ff */
[----:B------:R-:W-:Y:S02]  /*10c0*/  IMAD.MOV.U32 R12, RZ, RZ, 0x1 ;  /* 0x00000001ff0c7424 */ /* 0x000fe400078e00ff */
[----:B0-----:R-:W-:-:S07]  /*10d0*/  IMAD.MOV.U32 R13, RZ, RZ, RZ ;  /* 0x000000ffff0d7224 */ /* 0x001fce00078e00ff */
[----:B------:R-:W-:-:S07]  /*10e0*/  LEPC R20, `(.L_x_13) ;  /* 0x000000001014794e */ /* 0x000fce0000000000 */
[----:B-1---5:R-:W-:Y:S05]  /*10f0*/  CALL.ABS.NOINC R14 ;  /* 0x000000000e007343 */ /* 0x022fea0003c00000 */
.L_x_13:
[----:B------:R-:W-:-:S13]  /*1100*/  ISETP.NE.AND P0, PT, R88, 0x3, PT ;  /* 0x000000035800780c */ /* 0x000fda0003f05270 */
[----:B------:R-:W-:Y:S05]  /*1110*/  @!P0 BRA `(.L_x_14) ;  /* 0x0000000000048947 */ /* 0x000fea0003800000 */
[----:B------:R-:W-:Y:S01]  /*1120*/  BPT.TRAP 0x1 ;  /* 0x000000040000795c */ /* 0x000fe20000300000 */
.L_x_14:
[----:B------:R-:W-:Y:S02]  /*1130*/  IMAD.U32 R3, RZ, RZ, UR39 ;  /* 0x00000027ff037e24 */ /* 0x000fe4000f8e00ff */
[----:B------:R-:W-:-:S03]  /*1140*/  IMAD.U32 R0, RZ, RZ, UR38 ;  /* 0x00000026ff007e24 */ /* 0x000fc6000f8e00ff */
[----:B------:R-:W-:Y:S02]  /*1150*/  LEA R3, R3, UR42, 0x3 ;  /* 0x0000002a03037c11 */ /* 0x000fe4000f8e18ff */
[----:B------:R-:W-:-:S04]  /*1160*/  SHF.L.U32 R0, R0, 0x1f, RZ ;  /* 0x0000001f00007819 */ /* 0x000fc800000006ff */
[----:B------:R2:W3:Y:S01]  /*1170*/  SYNCS.PHASECHK.TRANS64.TRYWAIT P1, [R3+URZ], R0 ;  /* 0x00000000030075a7 */ /* 0x0004e2000802017f */
[----:B------:R-:W-:Y:S05]  /*1180*/  @!P0 BRA `(.L_x_15) ;  /* 0x0000000000048947 */ /* 0x000fea0003800000 */
[----:B------:R-:W-:Y:S01]  /*1190*/  BPT.TRAP 0x1 ;  /* 0x000000040000795c */ /* 0x000fe20000300000 */
.L_x_15:
[----:B---3--:R-:W-:Y:S05]  /*11a0*/  @P1 BRA `(.L_x_16) ;  /* 0x0000000000081947 */ /* 0x008fea0003800000 */
[----:B------:R-:W3:Y:S02]  /*11b0*/  SYNCS.PHASECHK.TRANS64.TRYWAIT P1, [R3+URZ], R0 ;  /* 0x00000000030075a7 */ /* 0x000ee4000802017f */
[----:B---3--:R-:W-:Y:S05]  /*11c0*/  @!P1 BRA `(.L_x_17) ;  /* 0x0000007000709947 */ /* 0x008fea0003800000 */
.L_x_16:
[----:B------:R-:W-:-:S04]  /*11d0*/  UISETP.LT.AND UP0, UPT, UR40, 0x1, UPT ;  /* 0x000000012800788c */ /* 0x000fc8000bf01270 */
[----:B------:R-:W-:-:S04]  /*11e0*/  USEL UR4, UR40, 0x1, UP0 ;  /* 0x0000000128047887 */ /* 0x000fc80008000000 */
[----:B------:R-:W-:-:S06]  /*11f0*/  UIADD3 UR4, UR40, -UR4, URZ ;  /* 0x8000000428047290 */ /* 0x000fcc000fffe03f */
[----:B--23--:R-:W-:Y:S01]  /*1200*/  IMAD.U32 R0, RZ, RZ, UR4 ;  /* 0x00000004ff007e24 */ /* 0x00cfe2000f8e00ff */
[----:B------:R-:W-:Y:S05]  /*1210*/  WARPSYNC.ALL ;  /* 0x0000000000007948 */ /* 0x000fea0003800000 */
[----:B------:R-:W-:Y:S01]  /*1220*/  ISETP.GE.AND P1, PT, R0, 0x1, PT ;  /* 0x000000010000780c */ /* 0x000fe20003f26270 */
[----:B------:R-:W-:Y:S01]  /*1230*/  UIADD3 UR4, UR42, 0x30100, URZ ;  /* 0x000301002a047890 */ /* 0x000fe2000fffe03f */
[----:B------:R-:W-:Y:S01]  /*1240*/  WARPGROUP.ARRIVE ;  /* 0x00000000000079c5 */ /* 0x000fe20000000000 */
[----:B------:R-:W-:Y:S01]  /*1250*/  UMOV UR9, 0x40000040 ;  /* 0x4000004000097882 */ /* 0x000fe20000000000 */
[----:B------:R-:W-:Y:S01]  /*1260*/  UMOV UR11, 0x40000040 ;  /* 0x40000040000b7882 */ /* 0x000fe20000000000 */
[----:B------:R-:W-:Y:S01]  /*1270*/  USHF.R.U32.HI UR4, URZ, 0x4, UR4 ;  /* 0x000000043f047899 */ /* 0x000fe20008011604 */
[----:B------:R-:W-:Y:S01]  /*1280*/  UMOV UR15, UR11 ;  /* 0x0000000b000f7c82 */ /* 0x000fe20008000000 */
[----:B------:R-:W-:-:S02]  /*1290*/  UMOV UR13, 0x40000040 ;  /* 0x40000040000d7882 */ /* 0x000fc40000000000 */
[----:B------:R-:W-:Y:S02]  /*12a0*/  ULOP3.LUT UR5, UR4, 0x3fff, URZ, 0xc0, !UPT ;  /* 0x00003fff04057892 */ /* 0x000fe4000f8ec03f */
[----:B------:R-:W-:Y:S02]  /*12b0*/  ULOP3.LUT UR4, UR41, 0x10000, URZ, 0xfc, !UPT ;  /* 0x0001000029047892 */ /* 0x000fe4000f8efc3f */
[----:B------:R-:W-:Y:S02]  /*12c0*/  ULOP3.LUT UR5, UR5, 0x10000, URZ, 0xfc, !UPT ;  /* 0x0001000005057892 */ /* 0x000fe4000f8efc3f */
[----:B------:R-:W-:Y:S02]  /*12d0*/  UIMAD UR8, UR39, 0x1800, UR4 ;  /* 0x00001800270878a4 */ /* 0x000fe4000f8e0204 */
[----:B------:R-:W-:Y:S02]  /*12e0*/  ULEA UR6, UR39, UR5, 0x9 ;  /* 0x0000000527067291 */ /* 0x000fe4000f8e483f */
[----:B------:R-:W-:-:S02]  /*12f0*/  UIADD3 UR12, UR8, 0x400, URZ ;  /* 0x00000400080c7890 */ /* 0x000fc4000fffe03f */
[----:B------:R-:W-:-:S03]  /*1300*/  UIADD3 UR7, UR8, 0x800, URZ ;  /* 0x0000080008077890 */ /* 0x000fc6000fffe03f */
[----:B------:R-:W-:Y:S02]  /*1310*/  UMOV UR10, UR6 ;  /* 0x00000006000a7c82 */ /* 0x000fe40008000000 */
[----:B------:R-:W-:Y:S01]  /*1320*/  HGMMA.64x32x16.F32.BF16 R56, gdesc[UR8], RZ, !UPT, gsb0 ;  /* 0x00600000083879f0 */ /* 0x000fe2000c0018ff */
[----:B------:R-:W-:Y:S01]  /*1330*/  UMOV UR14, UR10 ;  /* 0x0000000a000e7c82 */ /* 0x000fe20008000000 */
[----:B------:R-:W-:Y:S01]  /*1340*/  UIADD3 UR9, UR8, 0x802, URZ ;  /* 0x0000080208097890 */ /* 0x000fe2000fffe03f */
[----:B------:R-:W-:Y:S02]  /*1350*/  WARPGROUP.DEPBAR.LE gsb0, 0x0 ;  /* 0x00008000000079c5 */ /* 0x000fe40000010000 */
[----:B------:R-:W-:-:S06]  /*1360*/  WARPGROUP.ARRIVE ;  /* 0x00000000000079c5 */ /* 0x000fcc0000000000 */
[----:B------:R-:W-:Y:S01]  /*1370*/  HGMMA.64x32x16.F32.BF16 R40, gdesc[UR12], RZ, !UPT, gsb0 ;  /* 0x006000000c2879f0 */ /* 0x000fe2000c0018ff */
[----:B------:R-:W-:Y:S01]  /*1380*/  UMOV UR14, UR10 ;  /* 0x0000000a000e7c82 */ /* 0x000fe20008000000 */
[----:B------:R-:W-:Y:S01]  /*1390*/  UMOV UR15, UR11 ;  /* 0x0000000b000f7c82 */ /* 0x000fe20008000000 */
[----:B------:R-:W-:Y:S01]  /*13a0*/  UMOV UR12, UR7 ;  /* 0x00000007000c7c82 */ /* 0x000fe20008000000 */
[----:B------:R-:W-:Y:S01]  /*13b0*/  UMOV UR13, 0x40000040 ;  /* 0x40000040000d7882 */ /* 0x000fe20000000000 */
[----:B------:R-:W-:Y:S02]  /*13c0*/  UIADD3 UR7, UR8, 0x402, URZ ;  /* 0x0000040208077890 */ /* 0x000fe4000fffe03f */
[----:B------:R-:W-:Y:S01]  /*13d0*/  UIADD3 UR10, UR6, 0x106, URZ ;  /* 0x00000106060a7890 */ /* 0x000fe2000fffe03f */
[----:B------:R-:W-:Y:S01]  /*13e0*/  UMOV UR11, 0x40000040 ;  /* 0x40000040000b7882 */ /* 0x000fe20000000000 */
[----:B------:R-:W-:Y:S02]  /*13f0*/  WARPGROUP.DEPBAR.LE gsb0, 0x0 ;  /* 0x00008000000079c5 */ /* 0x000fe40000010000 */
[----:B------:R-:W-:-:S06]  /*1400*/  WARPGROUP.ARRIVE ;  /* 0x00000000000079c5 */ /* 0x000fcc0000000000 */
[----:B------:R-:W-:Y:S01]  /*1410*/  HGMMA.64x32x16.F32.BF16 R24, gdesc[UR12], RZ, !UPT, gsb0 ;  /* 0x006000000c1879f0 */ /* 0x000fe2000c0018ff */
[----:B------:R-:W-:Y:S02]  /*1420*/  UIADD3 UR12, UR8, 0x2, URZ ;  /* 0x00000002080c7890 */ /* 0x000fe4000fffe03f */
[----:B------:R-:W-:Y:S01]  /*1430*/  UIADD3 UR14, UR6, 0x2, URZ ;  /* 0x00000002060e7890 */ /* 0x000fe2000fffe03f */
[----:B------:R-:W-:Y:S01]  /*1440*/  UMOV UR13, 0x40000040 ;  /* 0x40000040000d7882 */ /* 0x000fe20000000000 */
[----:B------:R-:W-:Y:S01]  /*1450*/  UMOV UR15, 0x40000040 ;  /* 0x40000040000f7882 */ /* 0x000fe20000000000 */
[----:B------:R-:W-:Y:S02]  /*1460*/  WARPGROUP.DEPBAR.LE gsb0, 0x0 ;  /* 0x00008000000079c5 */ /* 0x000fe40000010000 */
[----:B------:R-:W-:-:S06]  /*1470*/  WARPGROUP.ARRIVE ;  /* 0x00000000000079c5 */ /* 0x000fcc0000000000 */
[----:B------:R-:W-:Y:S01]  /*1480*/  HGMMA.64x32x16.F32.BF16 R56, gdesc[UR12], R56, gsb0 ;  /* 0x006000000c3879f0 */ /* 0x000fe20008001838 */
[----:B------:R-:W-:Y:S01]  /*1490*/  UMOV UR12, UR7 ;  /* 0x00000007000c7c82 */ /* 0x000fe20008000000 */
[----:B------:R-:W-:Y:S01]  /*14a0*/  UMOV UR13, 0x40000040 ;  /* 0x40000040000d7882 */ /* 0x000fe20000000000 */
[----:B------:R-:W-:Y:S01]  /*14b0*/  UIADD3 UR7, UR8, 0x404, URZ ;  /* 0x0000040408077890 */ /* 0x000fe2000fffe03f */
        /* <DEDUP_REMOVED lines=101> */
[----:B------:R-:W-:Y:S01]  /*1b10*/  UMOV UR9, 0x40000040 ;  /* 0x4000004000097882 */ /* 0x000fe20000000000 */
[----:B------:R-:W-:Y:S02]  /*1b20*/  WARPGROUP.DEPBAR.LE gsb0, 0x0 ;  /* 0x00008000000079c5 */ /* 0x000fe40000010000 */
[----:B------:R-:W-:-:S06]  /*1b30*/  WARPGROUP.ARRIVE ;  /* 0x00000000000079c5 */ /* 0x000fcc0000000000 */
[----:B------:R-:W-:Y:S01]  /*1b40*/  HGMMA.64x32x16.F32.BF16 R24, gdesc[UR12], R24, gsb0 ;  /* 0x006000000c1879f0 */ /* 0x000fe20008001818 */
[----:B------:R-:W-:-:S03]  /*1b50*/  UIADD3 UR12, UR8, 0x1406, URZ ;  /* 0x00001406080c7890 */ /* 0x000fc6000fffe03f */
[----:B------:R-:W-:Y:S01]  /*1b60*/  UMOV UR8, UR7 ;  /* 0x0000000700087c82 */ /* 0x000fe20008000000 */
[----:B------:R-:W-:Y:S02]  /*1b70*/  WARPGROUP.DEPBAR.LE gsb0, 0x0 ;  /* 0x00008000000079c5 */ /* 0x000fe40000010000 */
[----:B------:R-:W-:-:S06]  /*1b80*/  WARPGROUP.ARRIVE ;  /* 0x00000000000079c5 */ /* 0x000fcc0000000000 */
[----:B------:R-:W-:Y:S01]  /*1b90*/  HGMMA.64x32x16.F32.BF16 R56, gdesc[UR8], R56, gsb0 ;  /* 0x00600000083879f0 */ /* 0x000fe20008001838 */
[----:B------:R-:W-:Y:S01]  /*1ba0*/  UMOV UR8, UR6 ;  /* 0x0000000600087c82 */ /* 0x000fe20008000000 */
[----:B------:R-:W-:Y:S01]  /*1bb0*/  UMOV UR9, 0x40000040 ;  /* 0x4000004000097882 */ /* 0x000fe20000000000 */
[----:B------:R-:W-:Y:S02]  /*1bc0*/  WARPGROUP.DEPBAR.LE gsb0, 0x0 ;  /* 0x00008000000079c5 */ /* 0x000fe40000010000 */
[----:B------:R-:W-:-:S06]  /*1bd0*/  WARPGROUP.ARRIVE ;  /* 0x00000000000079c5 */ /* 0x000fcc0000000000 */
[----:B------:R-:W-:Y:S01]  /*1be0*/  HGMMA.64x32x16.F32.BF16 R40, gdesc[UR8], R40, gsb0 ;  /* 0x00600000082879f0 */ /* 0x000fe20008001828 */
[----:B------:R-:W-:Y:S01]  /*1bf0*/  UMOV UR8, UR12 ;  /* 0x0000000c00087c82 */ /* 0x000fe20008000000 */
[----:B------:R-:W-:Y:S01]  /*1c00*/  UMOV UR9, 0x40000040 ;  /* 0x4000004000097882 */ /* 0x000fe20000000000 */
[----:B------:R-:W-:Y:S02]  /*1c10*/  WARPGROUP.DEPBAR.LE gsb0, 0x0 ;  /* 0x00008000000079c5 */ /* 0x000fe40000010000 */
[----:B------:R-:W-:-:S06]  /*1c20*/  WARPGROUP.ARRIVE ;  /* 0x00000000000079c5 */ /* 0x000fcc0000000000 */
[----:B------:R-:W-:Y:S03]  /*1c30*/  HGMMA.64x32x16.F32.BF16 R24, gdesc[UR8], R24, gsb0 ;  /* 0x00600000081879f0 */ /* 0x000fe60008001818 */
[----:B------:R-:W-:Y:S02]  /*1c40*/  WARPGROUP.DEPBAR.LE gsb0, 0x0 ;  /* 0x00008000000079c5 */ /* 0x000fe40000010000 */
[----:B------:R-:W-:Y:S05]  /*1c50*/  @!P1 BRA `(.L_x_18) ;  /* 0x0000000c00089947 */ /* 0x000fea0003800000 */
[----:B------:R-:W-:-:S04]  /*1c60*/  UIADD3 UR6, UR39, 0x1, URZ ;  /* 0x0000000127067890 */ /* 0x000fc8000fffe03f */
[----:B------:R-:W-:-:S04]  /*1c70*/  UISETP.NE.AND UP0, UPT, UR6, 0x2, UPT ;  /* 0x000000020600788c */ /* 0x000fc8000bf05270 */
[----:B------:R-:W-:Y:S02]  /*1c80*/  USEL UR7, URZ, 0x1, UP0 ;  /* 0x000000013f077887 */ /* 0x000fe40008000000 */
[----:B------:R-:W-:Y:S02]  /*1c90*/  USEL UR6, UR6, URZ, UP0 ;  /* 0x0000003f06067287 */ /* 0x000fe40008000000 */
[----:B------:R-:W-:-:S06]  /*1ca0*/  ULOP3.LUT UR7, UR38, UR7, URZ, 0x3c, !UPT ;  /* 0x0000000726077292 */ /* 0x000fcc000f8e3c3f */
[----:B01----:R-:W-:Y:S01]  /*1cb0*/  IMAD.U32 R5, RZ, RZ, UR7 ;  /* 0x00000007ff057e24 */ /* 0x003fe2000f8e00ff */
[----:B------:R-:W-:-:S06]  /*1cc0*/  UMOV UR7, UR39 ;  /* 0x0000002700077c82 */ /* 0x000fcc0008000000 */
.L_x_25:
[----:B01----:R-:W-:Y:S05]  /*1cd0*/  @!P0 BRA `(.L_x_19) ;  /* 0x0000000000048947 */ /* 0x003fea0003800000 */
[----:B------:R-:W-:Y:S01]  /*1ce0*/  BPT.TRAP 0x1 ;  /* 0x000000040000795c */ /* 0x000fe20000300000 */
.L_x_19:
[----:B------:R-:W0:Y:S01]  /*1cf0*/  S2UR UR9, SR_CgaCtaId ;  /* 0x00000000000979c3 */ /* 0x000e220000008800 */
[----:B------:R-:W-:Y:S01]  /*1d00*/  UMOV UR8, 0x400 ;  /* 0x0000040000087882 */ /* 0x000fe20000000000 */
[----:B------:R-:W-:Y:S01]  /*1d10*/  SHF.L.U32 R3, R5, 0x1f, RZ ;  /* 0x0000001f05037819 */ /* 0x000fe200000006ff */
[----:B0-----:R-:W-:-:S04]  /*1d20*/  ULEA UR8, UR9, UR8, 0x18 ;  /* 0x0000000809087291 */ /* 0x001fc8000f8ec03f */
[----:B------:R-:W-:-:S09]  /*1d30*/  ULEA UR9, UR6, UR8, 0x3 ;  /* 0x0000000806097291 */ /* 0x000fd2000f8e183f */
[----:B------:R0:W1:Y:S01]  /*1d40*/  SYNCS.PHASECHK.TRANS64.TRYWAIT P1, [UR9], R3 ;  /* 0x00000003ff0075a7 */ /* 0x0000620008020149 */
[----:B------:R-:W-:Y:S05]  /*1d50*/  @!P0 BRA `(.L_x_20) ;  /* 0x0000000000048947 */ /* 0x000fea0003800000 */
[----:B------:R-:W-:Y:S01]  /*1d60*/  BPT.TRAP 0x1 ;  /* 0x000000040000795c */ /* 0x000fe20000300000 */
.L_x_20:
[----:B-1----:R-:W-:Y:S05]  /*1d70*/  @P1 BRA `(.L_x_21) ;  /* 0x0000000000081947 */ /* 0x002fea0003800000 */
[----:B------:R-:W1:Y:S02]  /*1d80*/  SYNCS.PHASECHK.TRANS64.TRYWAIT P1, [UR9], R3 ;  /* 0x00000003ff0075a7 */ /* 0x000e640008020149 */
[----:B-1----:R-:W-:Y:S05]  /*1d90*/  @!P1 BRA `(.L_x_22) ;  /* 0x0000006400909947 */ /* 0x002fea0003800000 */
.L_x_21:
[----:B------:R-:W-:Y:S01]  /*1da0*/  ULEA UR12, UR6, UR5, 0x9 ;  /* 0x00000005060c7291 */ /* 0x000fe2000f8e483f */
[----:B------:R-:W-:Y:S01]  /*1db0*/  WARPGROUP.ARRIVE ;  /* 0x00000000000079c5 */ /* 0x000fe20000000000 */
[----:B------:R-:W-:Y:S01]  /*1dc0*/  UIMAD UR10, UR6, 0x1800, UR4 ;  /* 0x00001800060a78a4 */ /* 0x000fe2000f8e0204 */
[----:B------:R-:W-:Y:S01]  /*1dd0*/  UMOV UR19, 0x40000040 ;  /* 0x4000004000137882 */ /* 0x000fe20000000000 */
[----:B------:R-:W-:Y:S02]  /*1de0*/  UMOV UR17, 0x40000040 ;  /* 0x4000004000117882 */ /* 0x000fe40000000000 */
[----:B------:R-:W-:Y:S01]  /*1df0*/  UIADD3 UR9, UR10, 0x400, URZ ;  /* 0x000004000a097890 */ /* 0x000fe2000fffe03f */
[----:B------:R-:W-:Y:S02]  /*1e00*/  UMOV UR18, UR12 ;  /* 0x0000000c00127c82 */ /* 0x000fe40008000000 */
[----:B------:R-:W-:Y:S01]  /*1e10*/  UMOV UR16, UR10 ;  /* 0x0000000a00107c82 */ /* 0x000fe20008000000 */
[----:B------:R-:W-:Y:S01]  /*1e20*/  UIADD3 UR11, UR10, 0x800, URZ ;  /* 0x000008000a0b7890 */ /* 0x000fe2000fffe03f */
[----:B------:R-:W-:Y:S01]  /*1e30*/  HGMMA.64x32x16.F32.BF16 R56, gdesc[UR16], R56, gsb0 ;  /* 0x00600000103879f0 */ /* 0x000fe20008001838 */
[----:B------:R-:W-:Y:S01]  /*1e40*/  UMOV UR17, 0x40000040 ;  /* 0x4000004000117882 */ /* 0x000fe20000000000 */
[----:B------:R-:W-:Y:S01]  /*1e50*/  UMOV UR16, UR9 ;  /* 0x0000000900107c82 */ /* 0x000fe20008000000 */
[----:B------:R-:W-:-:S02]  /*1e60*/  UIADD3 UR9, UR10, 0x402, URZ ;  /* 0x000004020a097890 */ /* 0x000fc4000fffe03f */
        /* <DEDUP_REMOVED lines=117> */
[----:B------:R-:W-:Y:S02]  /*25c0*/  UIADD3 UR9, UR10, 0x1006, URZ ;  /* 0x000010060a097890 */ /* 0x000fe4000fffe03f */
[----:B------:R-:W-:Y:S01]  /*25d0*/  UIADD3 UR10, UR10, 0x1406, URZ ;  /* 0x000014060a0a7890 */ /* 0x000fe2000fffe03f */
        /* <DEDUP_REMOVED lines=23> */
[----:B------:R-:W-:Y:S01]  /*2750*/  BPT.TRAP 0x1 ;  /* 0x000000040000795c */ /* 0x000fe20000300000 */
.L_x_23:
[----:B------:R-:W-:Y:S01]  /*2760*/  ULEA UR8, UR7, UR8, 0x3 ;  /* 0x0000000807087291 */ /* 0x000fe2000f8e183f */
[----:B------:R-:W-:-:S03]  /*2770*/  ISETP.GT.U32.AND P1, PT, R19, 0x1, PT ;  /* 0x000000011300780c */ /* 0x000fc60003f24070 */
[----:B------:R-:W-:-:S04]  /*2780*/  UIADD3 UR8, UR8, 0x10, URZ ;  /* 0x0000001008087890 */ /* 0x000fc8000fffe03f */
[----:B------:R-:W-:-:S09]  /*2790*/  UPRMT UR8, URZ, 0x654, UR8 ;  /* 0x000006543f087896 */ /* 0x000fd20008000008 */
[----:B------:R-:W-:Y:S01]  /*27a0*/  SYNCS.ARRIVE.TRANS64.RED.A1T0 RZ, [UR8], RZ ;  /* 0x000000ffffff79a7 */ /* 0x000fe20008100408 */
[----:B------:R-:W-:Y:S05]  /*27b0*/  @P1 BRA `(.L_x_24) ;  /* 0x0000000000041947 */ /* 0x000fea0003800000 */
[----:B------:R-:W-:Y:S01]  /*27c0*/  BPT.TRAP 0x1 ;  /* 0x000000040000795c */ /* 0x000fe20000300000 */
.L_x_24:
[----:B------:R-:W-:Y:S01]  /*27d0*/  UIADD3 UR6, UR6, 0x1, URZ ;  /* 0x0000000106067890 */ /* 0x000fe2000fffe03f */
[C---:B------:R-:W-:Y:S01]  /*27e0*/  ISETP.GT.AND P1, PT, R0.reuse, 0x1, PT ;  /* 0x000000010000780c */ /* 0x040fe20003f24270 */
[----:B------:R-:W-:Y:S01]  /*27f0*/  UIADD3 UR7, UR7, 0x1, URZ ;  /* 0x0000000107077890 */ /* 0x000fe2000fffe03f */
[----:B------:R-:W-:Y:S01]  /*2800*/  VIADD R0, R0, 0xffffffff ;  /* 0xffffffff00007836 */ /* 0x000fe20000000000 */
[----:B------:R-:W-:Y:S02]  /*2810*/  UISETP.NE.AND UP0, UPT, UR6, 0x2, UPT ;  /* 0x000000020600788c */ /* 0x000fe4000bf05270 */
[----:B------:R-:W-:Y:S02]  /*2820*/  UISETP.NE.AND UP1, UPT, UR7, 0x2, UPT ;  /* 0x000000020700788c */ /* 0x000fe4000bf25270 */
[----:B------:R-:W-:Y:S02]  /*2830*/  USEL UR8, URZ, 0x1, UP0 ;  /* 0x000000013f087887 */ /* 0x000fe40008000000 */
[----:B------:R-:W-:-:S02]  /*2840*/  USEL UR6, UR6, URZ, UP0 ;  /* 0x0000003f06067287 */ /* 0x000fc40008000000 */
[----:B------:R-:W-:Y:S02]  /*2850*/  USEL UR7, UR7, URZ, UP1 ;  /* 0x0000003f07077287 */ /* 0x000fe40008800000 */
[----:B------:R-:W-:Y:S01]  /*2860*/  LOP3.LUT R5, R5, UR8, RZ, 0x3c, !PT ;  /* 0x0000000805057c12 */ /* 0x000fe2000f8e3cff */
[----:B------:R-:W-:Y:S09]  /*2870*/  @P1 BRA `(.L_x_25) ;  /* 0xfffffff400141947 */ /* 0x000ff2000383ffff */
.L_x_18:
[----:B------:R-:W2:Y:S02]  /*2880*/  LDC R0, c[0x0][0x28c] ;  /* 0x0000a300ff007b82 */ /* 0x000ea40000000800 */
[----:B--2---:R-:W-:-:S13]  /*2890*/  ISETP.GE.AND P1, PT, R0, 0x1, PT ;  /* 0x000000010000780c */ /* 0x004fda0003f26270 */
[----:B------:R-:W-:Y:S05]  /*28a0*/  @!P1 BRA `(.L_x_26) ;  /* 0x0000000000409947 */ /* 0x000fea0003800000 */
[----:B------:R-:W-:Y:S05]  /*28b0*/  @!P0 BRA `(.L_x_27) ;  /* 0x0000000000048947 */ /* 0x000fea0003800000 */
[----:B------:R-:W-:Y:S01]  /*28c0*/  BPT.TRAP 0x1 ;  /* 0x000000040000795c */ /* 0x000fe20000300000 */
.L_x_27:
[----:B------:R-:W2:Y:S01]  /*28d0*/  S2UR UR6, SR_CgaCtaId ;  /* 0x00000000000679c3 */ /* 0x000ea20000008800 */
[----:B------:R-:W-:Y:S01]  /*28e0*/  UISETP.LT.AND UP0, UPT, UR40, 0x1, UPT ;  /* 0x000000012800788c */ /* 0x000fe2000bf01270 */
[----:B------:R-:W-:Y:S01]  /*28f0*/  ISETP.GT.U32.AND P0, PT, R19, 0x1, PT ;  /* 0x000000011300780c */ /* 0x000fe20003f04070 */
[----:B------:R-:W-:Y:S02]  /*2900*/  UMOV UR5, 0x400 ;  /* 0x0000040000057882 */ /* 0x000fe40000000000 */
[----:B------:R-:W-:-:S04]  /*2910*/  USEL UR4, UR40, 0x1, UP0 ;  /* 0x0000000128047887 */ /* 0x000fc80008000000 */
[----:B------:R-:W-:-:S04]  /*2920*/  UIADD3 UR4, UR39, UR40, -UR4 ;  /* 0x0000002827047290 */ /* 0x000fc8000fffe804 */
[----:B------:R-:W-:-:S04]  /*2930*/  USHF.L.U32 UR4, UR4, 0x3, URZ ;  /* 0x0000000304047899 */ /* 0x000fc8000800063f */
[----:B------:R-:W-:Y:S02]  /*2940*/  ULOP3.LUT UR4, UR4, 0x8, URZ, 0xc0, !UPT ;  /* 0x0000000804047892 */ /* 0x000fe4000f8ec03f */
[----:B--2---:R-:W-:-:S04]  /*2950*/  ULEA UR5, UR6, UR5, 0x18 ;  /* 0x0000000506057291 */ /* 0x004fc8000f8ec03f */
[----:B------:R-:W-:-:S04]  /*2960*/  UIADD3 UR4, UR5, 0x10, UR4 ;  /* 0x0000001005047890 */ /* 0x000fc8000fffe004 */
[----:B------:R-:W-:-:S09]  /*2970*/  UPRMT UR4, URZ, 0x654, UR4 ;  /* 0x000006543f047896 */ /* 0x000fd20008000004 */
[----:B------:R-:W-:Y:S01]  /*2980*/  SYNCS.ARRIVE.TRANS64.RED.A1T0 RZ, [UR4], RZ ;  /* 0x000000ffffff79a7 */ /* 0x000fe20008100404 */
[----:B------:R-:W-:Y:S05]  /*2990*/  @P0 BRA `(.L_x_26) ;  /* 0x0000000000040947 */ /* 0x000fea0003800000 */
[----:B------:R-:W-:Y:S01]  /*29a0*/  BPT.TRAP 0x1 ;  /* 0x000000040000795c */ /* 0x000fe20000300000 */
.L_x_26:
[----:B------:R-:W2:Y:S01]  /*29b0*/  LDC R6, c[0x0][0x288] ;  /* 0x0000a200ff067b82 */ /* 0x000ea20000000800 */
[----:B------:R-:W-:Y:S01]  /*29c0*/  LOP3.LUT R0, R22, 0x1, RZ, 0xc0, !PT ;  /* 0x0000000116007812 */ /* 0x000fe200078ec0ff */
[----:B------:R-:W-:Y:S01]  /*29d0*/  UIADD3 UR39, UR40, UR39, URZ ;  /* 0x0000002728277290 */ /* 0x000fe2000fffe03f */
[----:B01----:R-:W-:Y:S01]  /*29e0*/  SHF.R.U32.HI R3, RZ, 0x2, R18 ;  /* 0x00000002ff037819 */ /* 0x003fe20000011612 */
[----:B------:R-:W-:Y:S01]  /*29f0*/  IMAD.SHL.U32 R75, R75, 0x20, RZ ;  /* 0x000000204b4b7824 */ /* 0x000fe200078e00ff */
[----:B------:R-:W-:Y:S01]  /*2a00*/  LOP3.LUT R4, R18, 0x60, RZ, 0xc0, !PT ;  /* 0x0000006012047812 */ /* 0x000fe200078ec0ff */
[----:B------:R-:W-:Y:S01]  /*2a10*/  IMAD.SHL.U32 R8, R0, 0x40, RZ ;  /* 0x0000004000087824 */ /* 0x000fe200078e00ff */
[----:B------:R-:W-:Y:S01]  /*2a20*/  LOP3.LUT R3, R3, 0x7, RZ, 0xc0, !PT ;  /* 0x0000000703037812 */ /* 0x000fe200078ec0ff */
[----:B------:R-:W-:Y:S01]  /*2a30*/  USHF.R.U32.HI UR4, URZ, 0x1, UR39 ;  /* 0x000000013f047899 */ /* 0x000fe20008011627 */
[----:B------:R-:W-:Y:S01]  /*2a40*/  SHF.R.U32.HI R4, RZ, 0x1, R4 ;  /* 0x00000001ff047819 */ /* 0x000fe20000011604 */
[C---:B------:R-:W-:Y:S01]  /*2a50*/  IMAD.SHL.U32 R14, R18.reuse, 0x2, RZ ;  /* 0x00000002120e7824 */ /* 0x040fe200078e00ff */
[----:B------:R-:W-:Y:S01]  /*2a60*/  LOP3.LUT R5, R18, 0x3, RZ, 0xc0, !PT ;  /* 0x0000000312057812 */ /* 0x000fe200078ec0ff */
[----:B------:R-:W-:Y:S01]  /*2a70*/  ULOP3.LUT UR4, UR4, 0x1, URZ, 0xc0, !UPT ;  /* 0x0000000104047892 */ /* 0x000fe2000f8ec03f */
[--C-:B------:R-:W-:Y:S01]  /*2a80*/  IADD3 R7, RZ, -R4, -R3.reuse ;  /* 0x80000004ff077210 */ /* 0x100fe20007ffe803 */
[----:B------:R-:W-:Y:S01]  /*2a90*/  ULDC UR8, c[0x0][0x284] ;  /* 0x0000a10000087ab9 */ /* 0x000fe20000000800 */
[----:B------:R-:W-:Y:S01]  /*2aa0*/  LOP3.LUT R3, R8, 0x40, R3, 0xe2, !PT ;  /* 0x0000004008037812 */ /* 0x000fe200078ee203 */
[----:B------:R-:W-:Y:S01]  /*2ab0*/  UISETP.GT.U32.AND UP1, UPT, UR39, 0x1, UPT ;  /* 0x000000012700788c */ /* 0x000fe2000bf24070 */
[----:B------:R-:W-:Y:S01]  /*2ac0*/  SHF.R.S32.HI R13, RZ, 0x1f, R73 ;  /* 0x0000001fff0d7819 */ /* 0x000fe20000011449 */
[----:B------:R-:W-:Y:S01]  /*2ad0*/  UISETP.NE.U32.AND UP0, UPT, UR4, 0x1, UPT ;  /* 0x000000010400788c */ /* 0x000fe2000bf05070 */
[C---:B------:R-:W-:Y:S01]  /*2ae0*/  LOP3.LUT R14, R75.reuse, 0x6, R14, 0xf8, !PT ;  /* 0x000000064b0e7812 */ /* 0x040fe200078ef80e */
[----:B------:R-:W-:Y:S01]  /*2af0*/  ULDC.64 UR6, c[0x0][0x5d0] ;  /* 0x0001740000067ab9 */ /* 0x000fe20000000a00 */
[----:B------:R-:W-:Y:S01]  /*2b00*/  UISETP.LT.U32.AND UP1, UPT, UR40, 0x2, UP1 ;  /* 0x000000022800788c */ /* 0x000fe20008f21070 */
[C---:B------:R-:W-:Y:S01]  /*2b10*/  IMAD.WIDE R10, R74.reuse, 0x180, RZ ;  /* 0x000001804a0a7825 */ /* 0x040fe200078e02ff */
[----:B------:R-:W-:Y:S01]  /*2b20*/  UISETP.GT.U32.AND UP0, UPT, UR40, 0x1, !UP0 ;  /* 0x000000012800788c */ /* 0x000fe2000c704070 */
[----:B--2---:R-:W-:Y:S01]  /*2b30*/  ISETP.GE.AND P0, PT, R75, R6, PT ;  /* 0x000000064b00720c */ /* 0x004fe20003f06270 */
[----:B------:R-:W-:Y:S01]  /*2b40*/  USEL UR5, URZ, 0x1, !UP1 ;  /* 0x000000013f057887 */ /* 0x000fe2000c800000 */
[----:B------:R-:W-:Y:S01]  /*2b50*/  IMAD R8, R5, -0x2, R6 ;  /* 0xfffffffe05087824 */ /* 0x000fe200078e0206 */
[----:B------:R-:W-:Y:S01]  /*2b60*/  SHF.R.S32.HI R15, RZ, 0x1f, R14 ;  /* 0x0000001fff0f7819 */ /* 0x000fe2000001140e */
[----:B------:R-:W-:Y:S01]  /*2b70*/  IMAD R5, R74, 0x180, RZ ;  /* 0x000001804a057824 */ /* 0x000fe200078e02ff */
[----:B------:R-:W-:Y:S01]  /*2b80*/  USEL UR4, URZ, 0x1, !UP0 ;  /* 0x000000013f047887 */ /* 0x000fe2000c000000 */
[----:B------:R-:W-:Y:S01]  /*2b90*/  IMAD R6, R13, UR6, RZ ;  /* 0x000000060d067c24 */ /* 0x000fe2000f8e02ff */
[----:B------:R-:W-:Y:S01]  /*2ba0*/  LOP3.LUT R89, R10, R3, R4, 0xfe, !PT ;  /* 0x000000030a597212 */ /* 0x000fe200078efe04 */
[----:B------:R-:W-:Y:S01]  /*2bb0*/  IMAD R0, R0, -0x40, R7 ;  /* 0xffffffc000007824 */ /* 0x000fe200078e0207 */
[----:B------:R-:W-:Y:S01]  /*2bc0*/  ISETP.GE.OR P0, PT, R5, UR8, P0 ;  /* 0x0000000805007c0c */ /* 0x000fe20008706670 */
[C---:B------:R-:W-:Y:S01]  /*2bd0*/  IMAD R9, R73.reuse, UR7, R6 ;  /* 0x0000000749097c24 */ /* 0x040fe2000f8e0206 */
[----:B------:R-:W-:Y:S01]  /*2be0*/  ULOP3.LUT UR39, UR39, 0x1, URZ, 0xc0, !UPT ;  /* 0x0000000127277892 */ /* 0x000fe2000f8ec03f */
[----:B------:R-:W-:Y:S01]  /*2bf0*/  IMAD.WIDE.U32 R6, R73, UR6, R14 ;  /* 0x0000000649067c25 */ /* 0x000fe2000f8e000e */
[----:B------:R-:W-:Y:S01]  /*2c00*/  ULOP3.LUT UR38, UR4, UR38, UR5, 0x96, !UPT ;  /* 0x0000002604267292 */ /* 0x000fe2000f8e9605 */
[----:B------:R-:W-:-:S02]  /*2c10*/  IADD3 R4, -R5, UR8, R0 ;  /* 0x0000000805047c10 */ /* 0x000fc4000fffe100 */
[----:B------:R-:W-:Y:S02]  /*2c20*/  IMAD.IADD R7, R7, 0x1, R9 ;  /* 0x0000000107077824 */ /* 0x000fe400078e0209 */
[----:B------:R-:W-:Y:S02]  /*2c30*/  IMAD.IADD R0, R8, 0x1, -R75 ;  /* 0x0000000108007824 */ /* 0x000fe400078e0a4b */
[----:B------:R-:W-:Y:S02]  /*2c40*/  IMAD.MOV.U32 R3, RZ, RZ, -0x1 ;  /* 0xffffffffff037424 */ /* 0x000fe400078e00ff */
[----:B------:R-:W-:Y:S05]  /*2c50*/  @P0 BRA `(.L_x_28) ;  /* 0x0000003800a80947 */ /* 0x000fea0003800000 */
[----:B------:R-:W0:Y:S01]  /*2c60*/  LDC.64 R8, c[0x0][0x5c8] ;  /* 0x00017200ff087b82 */ /* 0x000e220000000a00 */
[----:B-----5:R-:W-:Y:S01]  /*2c70*/  FSETP.NEU.AND P0, PT, R72, RZ, PT ;  /* 0x000000ff4800720b */ /* 0x020fe20003f0d000 */
[----:B------:R-:W-:Y:S01]  /*2c80*/  BSSY B0, `(.L_x_28) ;  /* 0x00003a7000007945 */ /* 0x000fe20003800000 */
[----:B------:R-:W-:-:S04]  /*2c90*/  ISETP.GT.AND P1, PT, R4, RZ, PT ;  /* 0x000000ff0400720c */ /* 0x000fc80003f24270 */
[----:B------:R-:W-:Y:S01]  /*2ca0*/  ISETP.GT.AND P2, PT, R0, RZ, P1 ;  /* 0x000000ff0000720c */ /* 0x000fe20000f44270 */
[-C--:B0-----:R-:W-:Y:S02]  /*2cb0*/  IMAD R12, R11, R8.reuse, RZ ;  /* 0x000000080b0c7224 */ /* 0x081fe400078e02ff */
[----:B------:R-:W-:-:S04]  /*2cc0*/  IMAD.WIDE.U32 R78, R89, R8, R6 ;  /* 0x00000008594e7225 */ /* 0x000fc800078e0006 */
[----:B------:R-:W-:-:S04]  /*2cd0*/  IMAD R5, R89, R9, R12 ;  /* 0x0000000959057224 */ /* 0x000fc800078e020c */
[----:B------:R-:W-:Y:S01]  /*2ce0*/  IMAD.IADD R91, R79, 0x1, R5 ;  /* 0x000000014f5b7824 */ /* 0x000fe200078e0205 */
[----:B------:R-:W-:Y:S06]  /*2cf0*/  @!P0 BRA `(.L_x_29) ;  /* 0x0000002800308947 */ /* 0x000fec0003800000 */
[----:B------:R-:W0:Y:S01]  /*2d00*/  LDC.64 R82, c[0x0][0x5b8] ;  /* 0x00016e00ff527b82 */ /* 0x000e220000000a00 */
[----:B------:R-:W-:-:S07]  /*2d10*/  ULDC.64 UR4, c[0x0][0x5c0] ;  /* 0x0001700000047ab9 */ /* 0x000fce0000000a00 */
[----:B------:R-:W1:Y:S08]  /*2d20*/  LDC.64 R20, c[0x0][0x5b0] ;  /* 0x00016c00ff147b82 */ /* 0x000e700000000a00 */
[----:B------:R-:W2:Y:S01]  /*2d30*/  LDC.64 R86, c[0x0][0x5a8] ;  /* 0x00016a00ff567b82 */ /* 0x000ea20000000a00 */
[-C--:B0-----:R-:W-:Y:S02]  /*2d40*/  IMAD R6, R13, R82.reuse, RZ ;  /* 0x000000520d067224 */ /* 0x081fe400078e02ff */
[----:B------:R-:W-:-:S04]  /*2d50*/  IMAD.WIDE.U32 R80, R73, R82, R14 ;  /* 0x0000005249507225 */ /* 0x000fc800078e000e */
[----:B------:R-:W-:Y:S02]  /*2d60*/  IMAD R83, R73, R83, R6 ;  /* 0x0000005349537224 */ /* 0x000fe400078e0206 */
[-C--:B-1----:R-:W-:Y:S02]  /*2d70*/  IMAD R10, R11, R20.reuse, RZ ;  /* 0x000000140b0a7224 */ /* 0x082fe400078e02ff */
[----:B------:R-:W-:Y:S02]  /*2d80*/  IMAD.IADD R13, R81, 0x1, R83 ;  /* 0x00000001510d7824 */ /* 0x000fe400078e0253 */
[----:B------:R-:W-:Y:S02]  /*2d90*/  IMAD.MOV.U32 R12, RZ, RZ, R80 ;  /* 0x000000ffff0c7224 */ /* 0x000fe400078e0050 */
[C---:B------:R-:W-:Y:S02]  /*2da0*/  IMAD R85, R89.reuse, R21, R10 ;  /* 0x0000001559557224 */ /* 0x040fe400078e020a */
[----:B------:R-:W-:-:S04]  /*2db0*/  IMAD.WIDE.U32 R10, R89, R20, R12 ;  /* 0x00000014590a7225 */ /* 0x000fc800078e000c */
[----:B------:R-:W-:Y:S01]  /*2dc0*/  IMAD.IADD R5, R11, 0x1, R85 ;  /* 0x000000010b057824 */ /* 0x000fe200078e0255 */
[----:B--2---:R-:W-:-:S04]  /*2dd0*/  LEA R6, P0, R10, R86, 0x1 ;  /* 0x000000560a067211 */ /* 0x004fc800078008ff */
[----:B------:R-:W-:-:S05]  /*2de0*/  LEA.HI.X R7, R10, R87, R5, 0x1, P0 ;  /* 0x000000570a077211 */ /* 0x000fca00000f0c05 */
[----:B------:R-:W2:Y:S01]  /*2df0*/  @P2 LDG.E.LTC128B.U16 R5, desc[UR36][R6.64] ;  /* 0x0000002406052981 */ /* 0x000ea2000c1e1520 */
[----:B------:R-:W-:Y:S01]  /*2e00*/  IMAD.WIDE.U32 R74, R89, R20, R14 ;  /* 0x00000014594a7225 */ /* 0x000fe200078e000e */
[----:B------:R-:W-:Y:S01]  /*2e10*/  ISETP.GT.AND P3, PT, R0, 0x1, P1 ;  /* 0x000000010000780c */ /* 0x000fe20000f64270 */
[----:B------:R-:W-:Y:S01]  /*2e20*/  BSSY B1, `(.L_x_30) ;  /* 0x0000012000017945 */ /* 0x000fe20003800000 */
[----:B------:R-:W-:Y:S01]  /*2e30*/  LEA R10, P0, R78, UR4, 0x1 ;  /* 0x000000044e0a7c11 */ /* 0x000fe2000f8008ff */
[----:B------:R-:W-:Y:S02]  /*2e40*/  IMAD.IADD R75, R85, 0x1, R75 ;  /* 0x00000001554b7824 */ /* 0x000fe400078e024b */
[----:B------:R-:W-:-:S04]  /*2e50*/  IMAD.WIDE.U32 R76, R73, R82, R74 ;  /* 0x00000052494c7225 */ /* 0x000fc800078e004a */
[----:B--2---:R-:W-:-:S04]  /*2e60*/  IMAD.U32 R11, R5, 0x10000, RZ ;  /* 0x00010000050b7824 */ /* 0x004fc800078e00ff */
[----:B------:R-:W-:-:S04]  /*2e70*/  FMUL R11, R11, R72 ;  /* 0x000000480b0b7220 */ /* 0x000fc80000400000 */
[----:B------:R-:W-:Y:S01]  /*2e80*/  FFMA R11, R56, R23, R11 ;  /* 0x00000017380b7223 */ /* 0x000fe2000000000b */
[----:B------:R-:W-:-:S04]  /*2e90*/  IMAD.IADD R56, R83, 0x1, R77 ;  /* 0x0000000153387824 */ /* 0x000fc800078e024d */
[----:B------:R-:W-:Y:S02]  /*2ea0*/  F2FP.BF16.F32.PACK_AB R75, RZ, R11 ;  /* 0x0000000bff4b723e */ /* 0x000fe400000010ff */
[----:B------:R-:W-:Y:S02]  /*2eb0*/  LEA.HI.X R11, R78, UR5, R91, 0x1, P0 ;  /* 0x000000054e0b7c11 */ /* 0x000fe400080f0c5b */
[----:B------:R-:W-:Y:S02]  /*2ec0*/  PRMT R77, R75, 0x7610, R77 ;  /* 0x000076104b4d7816 */ /* 0x000fe4000000004d */
[----:B------:R-:W-:-:S03]  /*2ed0*/  LEA R74, P0, R76, R86, 0x1 ;  /* 0x000000564c4a7211 */ /* 0x000fc600078008ff */
[----:B------:R0:W-:Y:S01]  /*2ee0*/  @P2 STG.E.U16 desc[UR36][R10.64], R77 ;  /* 0x0000004d0a002986 */ /* 0x0001e2000c101524 */
[----:B------:R-:W-:Y:S01]  /*2ef0*/  LEA.HI.X R75, R76, R87, R56, 0x1, P0 ;  /* 0x000000574c4b7211 */ /* 0x000fe200000f0c38 */
[C---:B------:R-:W-:Y:S01]  /*2f00*/  IMAD.SHL.U32 R76, R20.reuse, 0x8, RZ ;  /* 0x00000008144c7824 */ /* 0x040fe200078e00ff */
[----:B0-----:R-:W-:Y:S01]  /*2f10*/  SHF.L.U64.HI R77, R20, 0x3, R21 ;  /* 0x00000003144d7819 */ /* 0x001fe20000010215 */
[----:B------:R-:W-:Y:S06]  /*2f20*/  @!P3 BRA `(.L_x_31) ;  /* 0x000000000004b947 */ /* 0x000fec0003800000 */
[----:B------:R0:W5:Y:S02]  /*2f30*/  LDG.E.LTC128B.U16 R5, desc[UR36][R74.64+0x2] ;  /* 0x000002244a057981 */ /* 0x000164000c1e1520 */
.L_x_31:
[----:B------:R-:W-:Y:S05]  /*2f40*/  BSYNC B1 ;  /* 0x0000000000017941 */ /* 0x000fea0003800000 */
.L_x_30:
[----:B-----5:R-:W-:Y:S01]  /*2f50*/  IMAD.U32 R79, R5, 0x10000, RZ ;  /* 0x00010000054f7824 */ /* 0x020fe200078e00ff */
[----:B------:R-:W-:Y:S01]  /*2f60*/  ISETP.GT.AND P0, PT, R4, 0x8, PT ;  /* 0x000000080400780c */ /* 0x000fe20003f04270 */
[----:B------:R-:W-:Y:S01]  /*2f70*/  IMAD.WIDE.U32 R76, R89, R20, R76 ;  /* 0x00000014594c7225 */ /* 0x000fe200078e004c */
[----:B------:R-:W-:-:S03]  /*2f80*/  PRMT R78, R5, 0x7610, R78 ;  /* 0x00007610054e7816 */ /* 0x000fc6000000004e */
[----:B------:R-:W-:Y:S01]  /*2f90*/  FMUL R12, R79, R72 ;  /* 0x000000484f0c7220 */ /* 0x000fe20000400000 */
[----:B------:R-:W-:Y:S01]  /*2fa0*/  ISETP.GT.AND P2, PT, R0, RZ, P0 ;  /* 0x000000ff0000720c */ /* 0x000fe20000744270 */
[----:B------:R-:W-:Y:S01]  /*2fb0*/  IMAD.IADD R85, R85, 0x1, R77 ;  /* 0x0000000155557824 */ /* 0x000fe200078e024d */
[----:B------:R-:W-:Y:S01]  /*2fc0*/  IADD3 R80, P4, R80, R76, RZ ;  /* 0x0000004c50507210 */ /* 0x000fe20007f9e0ff */
[----:B------:R-:W-:-:S04]  /*2fd0*/  FFMA R57, R57, R23, R12 ;  /* 0x0000001739397223 */ /* 0x000fc8000000000c */
[----:B------:R-:W-:Y:S01]  /*2fe0*/  IMAD.X R13, R85, 0x1, R13, P4 ;  /* 0x00000001550d7824 */ /* 0x000fe200020e060d */
[----:B------:R-:W-:Y:S02]  /*2ff0*/  F2FP.BF16.F32.PACK_AB R57, RZ, R57 ;  /* 0x00000039ff39723e */ /* 0x000fe400000010ff */
[C---:B------:R-:W-:Y:S02]  /*3000*/  LEA R12, P4, R80.reuse, R86, 0x1 ;  /* 0x00000056500c7211 */ /* 0x040fe400078808ff */
[----:B------:R-:W-:Y:S02]  /*3010*/  PRMT R56, R57, 0x7610, R56 ;  /* 0x0000761039387816 */ /* 0x000fe40000000038 */
[----:B------:R-:W-:-:S03]  /*3020*/  LEA.HI.X R13, R80, R87, R13, 0x1, P4 ;  /* 0x00000057500d7211 */ /* 0x000fc600020f0c0d */
[----:B------:R1:W-:Y:S04]  /*3030*/  @P3 STG.E.U16 desc[UR36][R10.64+0x2], R56 ;  /* 0x000002380a003986 */ /* 0x0003e8000c101524 */
[----:B------:R-:W2:Y:S01]  /*3040*/  @P2 LDG.E.LTC128B.U16 R78, desc[UR36][R12.64] ;  /* 0x000000240c4e2981 */ /* 0x000ea2000c1e1520 */
[----:B------:R-:W-:Y:S01]  /*3050*/  IADD3 R76, P3, R14, R76, RZ ;  /* 0x0000004c0e4c7210 */ /* 0x000fe20007f7e0ff */
[----:B------:R-:W-:Y:S01]  /*3060*/  BSSY B1, `(.L_x_32) ;  /* 0x0000011000017945 */ /* 0x000fe20003800000 */
[----:B------:R-:W-:-:S03]  /*3070*/  LEA R14, P4, R8, R10, 0x4 ;  /* 0x0000000a080e7211 */ /* 0x000fc600078820ff */
[----:B------:R-:W-:Y:S01]  /*3080*/  IMAD.X R77, R15, 0x1, R85, P3 ;  /* 0x000000010f4d7824 */ /* 0x000fe200018e0655 */
[----:B------:R-:W-:Y:S02]  /*3090*/  SHF.L.U64.HI R15, R8, 0x4, R9 ;  /* 0x00000004080f7819 */ /* 0x000fe40000010209 */
[----:B------:R-:W-:Y:S01]  /*30a0*/  ISETP.GT.AND P3, PT, R0, 0x1, P0 ;  /* 0x000000010000780c */ /* 0x000fe20000764270 */
[----:B------:R-:W-:-:S04]  /*30b0*/  IMAD.WIDE.U32 R76, R73, R82, R76 ;  /* 0x00000052494c7225 */ /* 0x000fc800078e004c */
[----:B------:R-:W-:Y:S01]  /*30c0*/  IMAD.X R15, R15, 0x1, R11, P4 ;  /* 0x000000010f0f7824 */ /* 0x000fe200020e060b */
[----:B-1----:R-:W-:Y:S01]  /*30d0*/  LEA R56, P5, R76, R86, 0x1 ;  /* 0x000000564c387211 */ /* 0x002fe200078a08ff */
[----:B------:R-:W-:-:S05]  /*30e0*/  IMAD.IADD R57, R83, 0x1, R77 ;  /* 0x0000000153397824 */ /* 0x000fca00078e024d */
[----:B------:R-:W-:Y:S01]  /*30f0*/  LEA.HI.X R57, R76, R87, R57, 0x1, P5 ;  /* 0x000000574c397211 */ /* 0x000fe200028f0c39 */
[----:B--2---:R-:W-:-:S04]  /*3100*/  IMAD.U32 R5, R78, 0x10000, RZ ;  /* 0x000100004e057824 */ /* 0x004fc800078e00ff */
[----:B------:R-:W-:-:S04]  /*3110*/  FMUL R5, R5, R72 ;  /* 0x0000004805057220 */ /* 0x000fc80000400000 */
[----:B------:R-:W-:-:S05]  /*3120*/  FFMA R5, R58, R23, R5 ;  /* 0x000000173a057223 */ /* 0x000fca0000000005 */
[----:B------:R-:W-:-:S05]  /*3130*/  F2FP.BF16.F32.PACK_AB R5, RZ, R5 ;  /* 0x00000005ff05723e */ /* 0x000fca00000010ff */
[----:B------:R1:W-:Y:S01]  /*3140*/  @P2 STG.E.U16 desc[UR36][R14.64], R5 ;  /* 0x000000050e002986 */ /* 0x0003e2000c101524 */
[----:B------:R-:W-:Y:S05]  /*3150*/  @!P3 BRA `(.L_x_33) ;  /* 0x000000000004b947 */ /* 0x000fea0003800000 */
[----:B------:R2:W5:Y:S02]  /*3160*/  LDG.E.LTC128B.U16 R78, desc[UR36][R56.64+0x2] ;  /* 0x00000224384e7981 */ /* 0x000564000c1e1520 */
.L_x_33:
[----:B------:R-:W-:Y:S05]  /*3170*/  BSYNC B1 ;  /* 0x0000000000017941 */ /* 0x000fea0003800000 */
.L_x_32:
[----:B-1---5:R-:W-:Y:S01]  /*3180*/  IMAD.U32 R5, R78, 0x10000, RZ ;  /* 0x000100004e057824 */ /* 0x022fe200078e00ff */
[----:B------:R-:W-:Y:S01]  /*3190*/  ISETP.GT.AND P2, PT, R0, 0x8, P1 ;  /* 0x000000080000780c */ /* 0x000fe20000f44270 */
[----:B------:R-:W-:Y:S02]  /*31a0*/  BSSY B1, `(.L_x_34) ;  /* 0x0000007000017945 */ /* 0x000fe40003800000 */
[----:B------:R-:W-:-:S04]  /*31b0*/  FMUL R58, R5, R72 ;  /* 0x00000048053a7220 */ /* 0x000fc80000400000 */
[----:B------:R-:W-:-:S05]  /*31c0*/  FFMA R58, R59, R23, R58 ;  /* 0x000000173b3a7223 */ /* 0x000fca000000003a */
[----:B------:R-:W-:-:S05]  /*31d0*/  F2FP.BF16.F32.PACK_AB R58, RZ, R58 ;  /* 0x0000003aff3a723e */ /* 0x000fca00000010ff */
[----:B------:R1:W-:Y:S01]  /*31e0*/  @P3 STG.E.U16 desc[UR36][R14.64+0x2], R58 ;  /* 0x0000023a0e003986 */ /* 0x0003e2000c101524 */
[----:B------:R-:W-:Y:S05]  /*31f0*/  @!P2 BRA `(.L_x_35) ;  /* 0x000000000004a947 */ /* 0x000fea0003800000 */
[----:B------:R3:W5:Y:S02]  /*3200*/  LDG.E.LTC128B.U16 R78, desc[UR36][R74.64+0x10] ;  /* 0x000010244a4e7981 */ /* 0x000764000c1e1520 */
.L_x_35:
[----:B------:R-:W-:Y:S05]  /*3210*/  BSYNC B1 ;  /* 0x0000000000017941 */ /* 0x000fea0003800000 */
.L_x_34:
[----:B-----5:R-:W-:Y:S01]  /*3220*/  IMAD.U32 R5, R78, 0x10000, RZ ;  /* 0x000100004e057824 */ /* 0x020fe200078e00ff */
        /* <DEDUP_REMOVED lines=8> */
.L_x_37:
[----:B------:R-:W-:Y:S05]  /*32b0*/  BSYNC B1 ;  /* 0x0000000000017941 */ /* 0x000fea0003800000 */
.L_x_36:
[----:B----45:R-:W-:Y:S01]  /*32c0*/  IMAD.U32 R5, R78, 0x10000, RZ ;  /* 0x000100004e057824 */ /* 0x030fe200078e00ff */
[----:B------:R-:W-:Y:S01]  /*32d0*/  ISETP.GT.AND P2, PT, R0, 0x8, P0 ;  /* 0x000000080000780c */ /* 0x000fe20000744270 */
[----:B------:R-:W-:Y:S02]  /*32e0*/  BSSY B1, `(.L_x_38) ;  /* 0x0000007000017945 */ /* 0x000fe40003800000 */
[----:B-1----:R-:W-:-:S04]  /*32f0*/  FMUL R58, R5, R72 ;  /* 0x00000048053a7220 */ /* 0x002fc80000400000 */
[----:B------:R-:W-:-:S05]  /*3300*/  FFMA R58, R61, R23, R58 ;  /* 0x000000173d3a7223 */ /* 0x000fca000000003a */
[----:B------:R-:W-:-:S05]  /*3310*/  F2FP.BF16.F32.PACK_AB R58, RZ, R58 ;  /* 0x0000003aff3a723e */ /* 0x000fca00000010ff */
[----:B------:R1:W-:Y:S01]  /*3320*/  @P3 STG.E.U16 desc[UR36][R10.64+0x12], R58 ;  /* 0x0000123a0a003986 */ /* 0x0003e2000c101524 */
[----:B------:R-:W-:Y:S05]  /*3330*/  @!P2 BRA `(.L_x_39) ;  /* 0x000000000004a947 */ /* 0x000fea0003800000 */
[----:B------:R4:W5:Y:S02]  /*3340*/  LDG.E.LTC128B.U16 R78, desc[UR36][R56.64+0x10] ;  /* 0x00001024384e7981 */ /* 0x000964000c1e1520 */
.L_x_39:
[----:B------:R-:W-:Y:S05]  /*3350*/  BSYNC B1 ;  /* 0x0000000000017941 */ /* 0x000fea0003800000 */
.L_x_38:
        /* <DEDUP_REMOVED lines=9> */
.L_x_41:
[----:B------:R-:W-:Y:S05]  /*33f0*/  BSYNC B1 ;  /* 0x0000000000017941 */ /* 0x000fea0003800000 */
.L_x_40:
[----:B0----5:R-:W-:Y:S01]  /*3400*/  IMAD.U32 R5, R78, 0x10000, RZ ;  /* 0x000100004e057824 */ /* 0x021fe200078e00ff */
        /* <DEDUP_REMOVED lines=8> */
.L_x_43:
[----:B------:R-:W-:Y:S05]  /*3490*/  BSYNC B1 ;  /* 0x0000000000017941 */ /* 0x000fea0003800000 */
.L_x_42:
        /* <DEDUP_REMOVED lines=9> */
.L_x_45:
[----:B------:R-:W-:Y:S05]  /*3530*/  BSYNC B1 ;  /* 0x0000000000017941 */ /* 0x000fea0003800000 */
.L_x_44:
[----:B0----5:R-:W-:Y:S01]  /*3540*/  IMAD.U32 R5, R78, 0x10000, RZ ;  /* 0x000100004e057824 */ /* 0x021fe200078e00ff */
        /* <DEDUP_REMOVED lines=8> */
.L_x_47:
[----:B------:R-:W-:Y:S05]  /*35d0*/  BSYNC B1 ;  /* 0x0000000000017941 */ /* 0x000fea0003800000 */
.L_x_46:
        /* <DEDUP_REMOVED lines=9> */
.L_x_49:
[----:B------:R-:W-:Y:S05]  /*3670*/  BSYNC B1 ;  /* 0x0000000000017941 */ /* 0x000fea0003800000 */
.L_x_48:
        /* <DEDUP_REMOVED lines=9> */
.L_x_51:
[----:B------:R-:W-:Y:S05]  /*3710*/  BSYNC B1 ;  /* 0x0000000000017941 */ /* 0x000fea0003800000 */
.L_x_50:
        /* <DEDUP_REMOVED lines=9> */
.L_x_53:
[----:B------:R-:W-:Y:S05]  /*37b0*/  BSYNC B1 ;  /* 0x0000000000017941 */ /* 0x000fea0003800000 */
.L_x_52:
        /* <DEDUP_REMOVED lines=9> */
.L_x_55:
[----:B------:R-:W-:Y:S05]  /*3850*/  BSYNC B1 ;  /* 0x0000000000017941 */ /* 0x000fea0003800000 */
.L_x_54:
        /* <DEDUP_REMOVED lines=9> */
.L_x_57:
[----:B------:R-:W-:Y:S05]  /*38f0*/  BSYNC B1 ;  /* 0x0000000000017941 */ /* 0x000fea0003800000 */
.L_x_56:
[----:B0----5:R-:W-:Y:S01]  /*3900*/  IMAD.U32 R5, R78, 0x10000, RZ ;  /* 0x000100004e057824 */ /* 0x021fe200078e00ff */
[----:B------:R-:W-:Y:S01]  /*3910*/  ISETP.GT.AND P0, PT, R4, 0x80, PT ;  /* 0x000000800400780c */ /* 0x000fe20003f04270 */
[----:B------:R-:W-:Y:S02]  /*3920*/  IMAD.SHL.U32 R61, R20, 0x100, RZ ;  /* 0x00000100143d7824 */ /* 0x000fe400078e00ff */
[----:B--2-4-:R-:W-:Y:S01]  /*3930*/  FMUL R56, R5, R72 ;  /* 0x0000004805387220 */ /* 0x014fe20000400000 */
[----:B------:R-:W-:Y:S02]  /*3940*/  ISETP.GT.AND P3, PT, R0, RZ, P0 ;  /* 0x000000ff0000720c */ /* 0x000fe40000764270 */
[----:B------:R-:W-:Y:S01]  /*3950*/  SHF.L.U64.HI R5, R20, 0x8, R21 ;  /* 0x0000000814057819 */ /* 0x000fe20000010215 */
[----:B------:R-:W-:Y:S01]  /*3960*/  FFMA R56, R71, R23, R56 ;  /* 0x0000001747387223 */ /* 0x000fe20000000038 */
[----:B------:R-:W-:-:S04]  /*3970*/  IADD3 R20, P2, R61, R6, RZ ;  /* 0x000000063d147210 */ /* 0x000fc80007f5e0ff */
[----:B------:R-:W-:Y:S01]  /*3980*/  F2FP.BF16.F32.PACK_AB R56, RZ, R56 ;  /* 0x00000038ff38723e */ /* 0x000fe200000010ff */
[----:B------:R-:W-:-:S03]  /*3990*/  IMAD.X R21, R5, 0x1, R7, P2 ;  /* 0x0000000105157824 */ /* 0x000fc600010e0607 */
[----:B------:R-:W-:-:S05]  /*39a0*/  PRMT R58, R56, 0x7610, R58 ;  /* 0x00007610383a7816 */ /* 0x000fca000000003a */
[----:B------:R0:W-:Y:S04]  /*39b0*/  @P1 STG.E.U16 desc[UR36][R14.64+0x32], R58 ;  /* 0x0000323a0e001986 */ /* 0x0001e8000c101524 */
[----:B------:R-:W2:Y:S01]  /*39c0*/  @P3 LDG.E.LTC128B.U16 R78, desc[UR36][R20.64] ;  /* 0x00000024144e3981 */ /* 0x000ea2000c1e1520 */
[----:B------:R-:W-:Y:S01]  /*39d0*/  IMAD.SHL.U32 R67, R8, 0x100, RZ ;  /* 0x0000010008437824 */ /* 0x000fe200078e00ff */
[----:B------:R-:W-:Y:S02]  /*39e0*/  LOP3.LUT R65, R61, 0x2, RZ, 0xfc, !PT ;  /* 0x000000023d417812 */ /* 0x000fe400078efcff */
[----:B------:R-:W-:Y:S02]  /*39f0*/  ISETP.GT.AND P2, PT, R0, 0x1, P0 ;  /* 0x000000010000780c */ /* 0x000fe40000744270 */
[----:B------:R-:W-:-:S02]  /*3a00*/  SHF.L.U64.HI R59, R8, 0x8, R9 ;  /* 0x00000008083b7819 */ /* 0x000fc40000010209 */
[----:B------:R-:W-:Y:S02]  /*3a10*/  IADD3 R8, P1, R67, R10, RZ ;  /* 0x0000000a43087210 */ /* 0x000fe40007f3e0ff */
[----:B------:R-:W-:-:S03]  /*3a20*/  IADD3 R56, P4, R65, R6, RZ ;  /* 0x0000000641387210 */ /* 0x000fc60007f9e0ff */
[----:B------:R-:W-:Y:S02]  /*3a30*/  IMAD.X R9, R59, 0x1, R11, P1 ;  /* 0x000000013b097824 */ /* 0x000fe400008e060b */
[----:B--2---:R-:W-:-:S04]  /*3a40*/  IMAD.U32 R57, R78, 0x10000, RZ ;  /* 0x000100004e397824 */ /* 0x004fc800078e00ff */
[----:B------:R-:W-:-:S04]  /*3a50*/  FMUL R57, R57, R72 ;  /* 0x0000004839397220 */ /* 0x000fc80000400000 */
[----:B------:R-:W-:-:S05]  /*3a60*/  FFMA R57, R40, R23, R57 ;  /* 0x0000001728397223 */ /* 0x000fca0000000039 */
[----:B------:R-:W-:Y:S01]  /*3a70*/  F2FP.BF16.F32.PACK_AB R40, RZ, R57 ;  /* 0x00000039ff28723e */ /* 0x000fe200000010ff */
[----:B------:R-:W-:-:S03]  /*3a80*/  IMAD.X R57, R5, 0x1, R7, P4 ;  /* 0x0000000105397824 */ /* 0x000fc600020e0607 */
[----:B0-----:R-:W-:-:S05]  /*3a90*/  PRMT R58, R40, 0x7610, R58 ;  /* 0x00007610283a7816 */ /* 0x001fca000000003a */
[----:B------:R0:W-:Y:S04]  /*3aa0*/  @P3 STG.E.U16 desc[UR36][R8.64], R58 ;  /* 0x0000003a08003986 */ /* 0x0001e8000c101524 */
[----:B------:R-:W2:Y:S01]  /*3ab0*/  @P2 LDG.E.LTC128B.U16 R78, desc[UR36][R56.64] ;  /* 0x00000024384e2981 */ /* 0x000ea2000c1e1520 */
[----:B------:R-:W-:Y:S01]  /*3ac0*/  LOP3.LUT R69, R67, 0x2, RZ, 0xfc, !PT ;  /* 0x0000000243457812 */ /* 0x000fe200078efcff */
[----:B------:R-:W-:Y:S01]  /*3ad0*/  BSSY B1, `(.L_x_58) ;  /* 0x000000f000017945 */ /* 0x000fe20003800000 */
[----:B------:R-:W-:Y:S02]  /*3ae0*/  ISETP.GT.AND P1, PT, R4, 0x88, PT ;  /* 0x000000880400780c */ /* 0x000fe40003f24270 */
[----:B------:R-:W-:Y:S02]  /*3af0*/  IADD3 R62, P4, R69, R10, RZ ;  /* 0x0000000a453e7210 */ /* 0x000fe40007f9e0ff */
[----:B------:R-:W-:Y:S01]  /*3b00*/  ISETP.GT.AND P3, PT, R0, RZ, P1 ;  /* 0x000000ff0000720c */ /* 0x000fe20000f64270 */
[----:B--2---:R-:W-:-:S04]  /*3b10*/  IMAD.U32 R63, R78, 0x10000, RZ ;  /* 0x000100004e3f7824 */ /* 0x004fc800078e00ff */
[----:B------:R-:W-:Y:S01]  /*3b20*/  FMUL R40, R63, R72 ;  /* 0x000000483f287220 */ /* 0x000fe20000400000 */
[----:B------:R-:W-:-:S03]  /*3b30*/  IMAD.X R63, R59, 0x1, R11, P4 ;  /* 0x000000013b3f7824 */ /* 0x000fc600020e060b */
[----:B------:R-:W-:-:S05]  /*3b40*/  FFMA R40, R41, R23, R40 ;  /* 0x0000001729287223 */ /* 0x000fca0000000028 */
[----:B------:R-:W-:Y:S02]  /*3b50*/  F2FP.BF16.F32.PACK_AB R41, RZ, R40 ;  /* 0x00000028ff29723e */ /* 0x000fe400000010ff */
[----:B------:R-:W-:Y:S02]  /*3b60*/  IADD3 R40, P4, R61, R12, RZ ;  /* 0x0000000c3d287210 */ /* 0x000fe40007f9e0ff */
[----:B------:R-:W-:-:S03]  /*3b70*/  PRMT R56, R41, 0x7610, R56 ;  /* 0x0000761029387816 */ /* 0x000fc60000000038 */
[----:B------:R-:W-:Y:S02]  /*3b80*/  IMAD.X R41, R5, 0x1, R13, P4 ;  /* 0x0000000105297824 */ /* 0x000fe400020e060d */
[----:B------:R0:W-:Y:S01]  /*3b90*/  @P2 STG.E.U16 desc[UR36][R62.64], R56 ;  /* 0x000000383e002986 */ /* 0x0001e2000c101524 */
[----:B------:R-:W-:Y:S05]  /*3ba0*/  @!P3 BRA `(.L_x_59) ;  /* 0x000000000004b947 */ /* 0x000fea0003800000 */
[----:B------:R2:W5:Y:S02]  /*3bb0*/  LDG.E.LTC128B.U16 R78, desc[UR36][R40.64] ;  /* 0x00000024284e7981 */ /* 0x000564000c1e1520 */
.L_x_59:
[----:B------:R-:W-:Y:S05]  /*3bc0*/  BSYNC B1 ;  /* 0x0000000000017941 */ /* 0x000fea0003800000 */
.L_x_58:
[----:B-----5:R-:W-:Y:S01]  /*3bd0*/  IMAD.U32 R57, R78, 0x10000, RZ ;  /* 0x000100004e397824 */ /* 0x020fe200078e00ff */
[----:B0-----:R-:W-:Y:S01]  /*3be0*/  IADD3 R56, P4, R67, R14, RZ ;  /* 0x0000000e43387210 */ /* 0x001fe20007f9e0ff */
[----:B------:R-:W-:Y:S01]  /*3bf0*/  BSSY B1, `(.L_x_60) ;  /* 0x000000c000017945 */ /* 0x000fe20003800000 */
[----:B------:R-:W-:Y:S01]  /*3c00*/  ISETP.GT.AND P2, PT, R0, 0x1, P1 ;  /* 0x000000010000780c */ /* 0x000fe20000f44270 */
[----:B------:R-:W-:Y:S01]  /*3c10*/  FMUL R57, R57, R72 ;  /* 0x0000004839397220 */ /* 0x000fe20000400000 */
[----:B------:R-:W-:-:S03]  /*3c20*/  PRMT R62, R78, 0x7610, R62 ;  /* 0x000076104e3e7816 */ /* 0x000fc6000000003e */
[----:B------:R-:W-:-:S05]  /*3c30*/  FFMA R57, R42, R23, R57 ;  /* 0x000000172a397223 */ /* 0x000fca0000000039 */
[----:B------:R-:W-:Y:S01]  /*3c40*/  F2FP.BF16.F32.PACK_AB R42, RZ, R57 ;  /* 0x00000039ff2a723e */ /* 0x000fe200000010ff */
[----:B------:R-:W-:-:S05]  /*3c50*/  IMAD.X R57, R59, 0x1, R15, P4 ;  /* 0x000000013b397824 */ /* 0x000fca00020e060f */
[----:B------:R0:W-:Y:S01]  /*3c60*/  @P3 STG.E.U16 desc[UR36][R56.64], R42 ;  /* 0x0000002a38003986 */ /* 0x0001e2000c101524 */
[----:B------:R-:W-:Y:S05]  /*3c70*/  @!P2 BRA `(.L_x_61) ;  /* 0x00000000000ca947 */ /* 0x000fea0003800000 */
[----:B------:R-:W-:-:S05]  /*3c80*/  IADD3 R62, P3, R65, R12, RZ ;  /* 0x0000000c413e7210 */ /* 0x000fca0007f7e0ff */
[----:B------:R-:W-:-:S05]  /*3c90*/  IMAD.X R63, R5, 0x1, R13, P3 ;  /* 0x00000001053f7824 */ /* 0x000fca00018e060d */
[----:B------:R4:W5:Y:S03]  /*3ca0*/  LDG.E.LTC128B.U16 R62, desc[UR36][R62.64] ;  /* 0x000000243e3e7981 */ /* 0x000966000c1e1520 */
.L_x_61:
[----:B------:R-:W-:Y:S05]  /*3cb0*/  BSYNC B1 ;  /* 0x0000000000017941 */ /* 0x000fea0003800000 */
.L_x_60:
[----:B----45:R-:W-:Y:S01]  /*3cc0*/  IMAD.U32 R63, R62, 0x10000, RZ ;  /* 0x000100003e3f7824 */ /* 0x030fe200078e00ff */
[----:B------:R-:W-:Y:S02]  /*3cd0*/  ISETP.GT.AND P3, PT, R0, 0x8, P0 ;  /* 0x000000080000780c */ /* 0x000fe40000764270 */
[----:B-1-3--:R-:W-:Y:S01]  /*3ce0*/  IADD3 R74, P4, R69, R14, RZ ;  /* 0x0000000e454a7210 */ /* 0x00afe20007f9e0ff */
[----:B0-----:R-:W-:Y:S01]  /*3cf0*/  FMUL R42, R63, R72 ;  /* 0x000000483f2a7220 */ /* 0x001fe20000400000 */
[----:B------:R-:W-:-:S03]  /*3d00*/  LOP3.LUT R63, R61, 0x10, RZ, 0xfc, !PT ;  /* 0x000000103d3f7812 */ /* 0x000fc600078efcff */
[----:B------:R-:W-:Y:S01]  /*3d10*/  FFMA R42, R43, R23, R42 ;  /* 0x000000172b2a7223 */ /* 0x000fe2000000002a */
[----:B------:R-:W-:Y:S01]  /*3d20*/  IADD3 R76, P5, R63, R6, RZ ;  /* 0x000000063f4c7210 */ /* 0x000fe20007fbe0ff */
[----:B------:R-:W-:-:S03]  /*3d30*/  IMAD.X R75, R59, 0x1, R15, P4 ;  /* 0x000000013b4b7824 */ /* 0x000fc600020e060f */
[----:B------:R-:W-:Y:S01]  /*3d40*/  F2FP.BF16.F32.PACK_AB R42, RZ, R42 ;  /* 0x0000002aff2a723e */ /* 0x000fe200000010ff */
[----:B------:R-:W-:-:S04]  /*3d50*/  IMAD.X R77, R5, 0x1, R7, P5 ;  /* 0x00000001054d7824 */ /* 0x000fc800028e0607 */
[----:B------:R0:W-:Y:S04]  /*3d60*/  @P2 STG.E.U16 desc[UR36][R74.64], R42 ;  /* 0x0000002a4a002986 */ /* 0x0001e8000c101524 */
[----:B------:R-:W3:Y:S01]  /*3d70*/  @P3 LDG.E.LTC128B.U16 R62, desc[UR36][R76.64] ;  /* 0x000000244c3e3981 */ /* 0x000ee2000c1e1520 */
[----:B------:R-:W-:Y:S02]  /*3d80*/  LOP3.LUT R71, R67, 0x10, RZ, 0xfc, !PT ;  /* 0x0000001043477812 */ /* 0x000fe400078efcff */
[----:B------:R-:W-:Y:S02]  /*3d90*/  ISETP.GT.AND P2, PT, R0, 0x9, P0 ;  /* 0x000000090000780c */ /* 0x000fe40000744270 */
[----:B------:R-:W-:-:S05]  /*3da0*/  IADD3 R78, P4, R71, R10, RZ ;  /* 0x0000000a474e7210 */ /* 0x000fca0007f9e0ff */
[----:B------:R-:W-:Y:S02]  /*3db0*/  IMAD.X R79, R59, 0x1, R11, P4 ;  /* 0x000000013b4f7824 */ /* 0x000fe400020e060b */
[----:B---3--:R-:W-:-:S04]  /*3dc0*/  IMAD.U32 R43, R62, 0x10000, RZ ;  /* 0x000100003e2b7824 */ /* 0x008fc800078e00ff */
[----:B------:R-:W-:-:S04]  /*3dd0*/  FMUL R43, R43, R72 ;  /* 0x000000482b2b7220 */ /* 0x000fc80000400000 */
[----:B------:R-:W-:Y:S01]  /*3de0*/  FFMA R44, R44, R23, R43 ;  /* 0x000000172c2c7223 */ /* 0x000fe2000000002b */
[----:B------:R-:W-:-:S04]  /*3df0*/  LOP3.LUT R43, R61, 0x12, RZ, 0xfc, !PT ;  /* 0x000000123d2b7812 */ /* 0x000fc800078efcff */
[----:B------:R-:W-:Y:S02]  /*3e00*/  IADD3 R80, P5, R43, R6, RZ ;  /* 0x000000062b507210 */ /* 0x000fe40007fbe0ff */
[----:B------:R-:W-:-:S03]  /*3e10*/  F2FP.BF16.F32.PACK_AB R44, RZ, R44 ;  /* 0x0000002cff2c723e */ /* 0x000fc600000010ff */
[----:B------:R-:W-:Y:S01]  /*3e20*/  IMAD.X R81, R5, 0x1, R7, P5 ;  /* 0x0000000105517824 */ /* 0x000fe200028e0607 */
[----:B------:R-:W-:-:S05]  /*3e30*/  PRMT R58, R44, 0x7610, R58 ;  /* 0x000076102c3a7816 */ /* 0x000fca000000003a */
[----:B------:R1:W-:Y:S04]  /*3e40*/  @P3 STG.E.U16 desc[UR36][R78.64], R58 ;  /* 0x0000003a4e003986 */ /* 0x0003e8000c101524 */
[----:B------:R-:W3:Y:S01]  /*3e50*/  @P2 LDG.E.LTC128B.U16 R62, desc[UR36][R80.64] ;  /* 0x00000024503e2981 */ /* 0x000ee2000c1e1520 */
[----:B------:R-:W-:Y:S01]  /*3e60*/  ISETP.GT.AND P3, PT, R0, 0x8, P1 ;  /* 0x000000080000780c */ /* 0x000fe20000f64270 */
[----:B------:R-:W-:Y:S01]  /*3e70*/  BSSY B1, `(.L_x_62) ;  /* 0x000000d000017945 */ /* 0x000fe20003800000 */
[----:B---3--:R-:W-:-:S04]  /*3e80*/  IMAD.U32 R73, R62, 0x10000, RZ ;  /* 0x000100003e497824 */ /* 0x008fc800078e00ff */
[----:B0-----:R-:W-:Y:S01]  /*3e90*/  FMUL R42, R73, R72 ;  /* 0x00000048492a7220 */ /* 0x001fe20000400000 */
[----:B------:R-:W-:-:S03]  /*3ea0*/  LOP3.LUT R73, R67, 0x12, RZ, 0xfc, !PT ;  /* 0x0000001243497812 */ /* 0x000fc600078efcff */
[----:B------:R-:W-:Y:S01]  /*3eb0*/  FFMA R42, R45, R23, R42 ;  /* 0x000000172d2a7223 */ /* 0x000fe2000000002a */
[----:B------:R-:W-:-:S04]  /*3ec0*/  IADD3 R44, P4, R73, R10, RZ ;  /* 0x0000000a492c7210 */ /* 0x000fc80007f9e0ff */
[----:B------:R-:W-:Y:S01]  /*3ed0*/  F2FP.BF16.F32.PACK_AB R42, RZ, R42 ;  /* 0x0000002aff2a723e */ /* 0x000fe200000010ff */
[----:B------:R-:W-:-:S05]  /*3ee0*/  IMAD.X R45, R59, 0x1, R11, P4 ;  /* 0x000000013b2d7824 */ /* 0x000fca00020e060b */
[----:B------:R1:W-:Y:S01]  /*3ef0*/  @P2 STG.E.U16 desc[UR36][R44.64], R42 ;  /* 0x0000002a2c002986 */ /* 0x0003e2000c101524 */
[----:B------:R-:W-:Y:S05]  /*3f00*/  @!P3 BRA `(.L_x_63) ;  /* 0x00000000000cb947 */ /* 0x000fea0003800000 */
[----:B-1----:R-:W-:-:S05]  /*3f10*/  IADD3 R44, P2, R63, R12, RZ ;  /* 0x0000000c3f2c7210 */ /* 0x002fca0007f5e0ff */
[----:B------:R-:W-:-:S05]  /*3f20*/  IMAD.X R45, R5, 0x1, R13, P2 ;  /* 0x00000001052d7824 */ /* 0x000fca00010e060d */
[----:B------:R0:W5:Y:S03]  /*3f30*/  LDG.E.LTC128B.U16 R62, desc[UR36][R44.64] ;  /* 0x000000242c3e7981 */ /* 0x000166000c1e1520 */
.L_x_63:
[----:B------:R-:W-:Y:S05]  /*3f40*/  BSYNC B1 ;  /* 0x0000000000017941 */ /* 0x000fea0003800000 */
.L_x_62:
[----:B01---5:R-:W-:Y:S01]  /*3f50*/  IMAD.U32 R45, R62, 0x10000, RZ ;  /* 0x000100003e2d7824 */ /* 0x023fe200078e00ff */
[----:B------:R-:W-:Y:S01]  /*3f60*/  IADD3 R44, P4, R71, R14, RZ ;  /* 0x0000000e472c7210 */ /* 0x000fe20007f9e0ff */
[----:B------:R-:W-:Y:S01]  /*3f70*/  BSSY B1, `(.L_x_64) ;  /* 0x000000b000017945 */ /* 0x000fe20003800000 */
[----:B------:R-:W-:Y:S01]  /*3f80*/  ISETP.GT.AND P2, PT, R0, 0x9, P1 ;  /* 0x000000090000780c */ /* 0x000fe20000f44270 */
[----:B------:R-:W-:-:S04]  /*3f90*/  FMUL R45, R45, R72 ;  /* 0x000000482d2d7220 */ /* 0x000fc80000400000 */
[----:B------:R-:W-:-:S05]  /*3fa0*/  FFMA R45, R46, R23, R45 ;  /* 0x000000172e2d7223 */ /* 0x000fca000000002d */
[----:B------:R-:W-:Y:S01]  /*3fb0*/  F2FP.BF16.F32.PACK_AB R42, RZ, R45 ;  /* 0x0000002dff2a723e */ /* 0x000fe200000010ff */
[----:B------:R-:W-:-:S05]  /*3fc0*/  IMAD.X R45, R59, 0x1, R15, P4 ;  /* 0x000000013b2d7824 */ /* 0x000fca00020e060f */
[----:B------:R0:W-:Y:S01]  /*3fd0*/  @P3 STG.E.U16 desc[UR36][R44.64], R42 ;  /* 0x0000002a2c003986 */ /* 0x0001e2000c101524 */
[----:B------:R-:W-:Y:S05]  /*3fe0*/  @!P2 BRA `(.L_x_65) ;  /* 0x00000000000ca947 */ /* 0x000fea0003800000 */
[----:B0-----:R-:W-:-:S05]  /*3ff0*/  IADD3 R44, P3, R43, R12, RZ ;  /* 0x0000000c2b2c7210 */ /* 0x001fca0007f7e0ff */
[----:B------:R-:W-:-:S05]  /*4000*/  IMAD.X R45, R5, 0x1, R13, P3 ;  /* 0x00000001052d7824 */ /* 0x000fca00018e060d */
[----:B------:R1:W5:Y:S03]  /*4010*/  LDG.E.LTC128B.U16 R62, desc[UR36][R44.64] ;  /* 0x000000242c3e7981 */ /* 0x000366000c1e1520 */
.L_x_65:
[----:B------:R-:W-:Y:S05]  /*4020*/  BSYNC B1 ;  /* 0x0000000000017941 */ /* 0x000fea0003800000 */
.L_x_64:
[----:B01---5:R-:W-:Y:S01]  /*4030*/  IMAD.U32 R45, R62, 0x10000, RZ ;  /* 0x000100003e2d7824 */ /* 0x023fe200078e00ff */
[----:B------:R-:W-:Y:S02]  /*4040*/  ISETP.GT.AND P3, PT, R0, 0x10, P0 ;  /* 0x000000100000780c */ /* 0x000fe40000764270 */
[----:B------:R-:W-:Y:S01]  /*4050*/  IADD3 R76, P4, R73, R14, RZ ;  /* 0x0000000e494c7210 */ /* 0x000fe20007f9e0ff */
[----:B------:R-:W-:Y:S01]  /*4060*/  FMUL R42, R45, R72 ;  /* 0x000000482d2a7220 */ /* 0x000fe20000400000 */
        /* <DEDUP_REMOVED lines=21> */
[----:B------:R-:W0:Y:S01]  /*41c0*/  @P2 LDG.E.LTC128B.U16 R62, desc[UR36][R82.64] ;  /* 0x00000024523e2981 */ /* 0x000e22000c1e1520 */
[----:B------:R-:W-:Y:S01]  /*41d0*/  ISETP.GT.AND P3, PT, R0, 0x10, P1 ;  /* 0x000000100000780c */ /* 0x000fe20000f64270 */
[----:B------:R-:W-:Y:S01]  /*41e0*/  BSSY B1, `(.L_x_66) ;  /* 0x000000d000017945 */ /* 0x000fe20003800000 */
[----:B0-----:R-:W-:-:S04]  /*41f0*/  IMAD.U32 R77, R62, 0x10000, RZ ;  /* 0x000100003e4d7824 */ /* 0x001fc800078e00ff */
[----:B------:R-:W-:Y:S01]  /*4200*/  FMUL R42, R77, R72 ;  /* 0x000000484d2a7220 */ /* 0x000fe20000400000 */
        /* <DEDUP_REMOVED lines=10> */
.L_x_67:
[----:B------:R-:W-:Y:S05]  /*42b0*/  BSYNC B1 ;  /* 0x0000000000017941 */ /* 0x000fea0003800000 */
.L_x_66:
        /* <DEDUP_REMOVED lines=13> */
.L_x_69:
[----:B------:R-:W-:Y:S05]  /*4390*/  BSYNC B1 ;  /* 0x0000000000017941 */ /* 0x000fea0003800000 */
.L_x_68:
        /* <DEDUP_REMOVED lines=12> */
[----:B------:R-:W-:Y:S01]  /*4460*/  ISETP.GT.AND P0, PT, R0, 0x19, P0 ;  /* 0x000000190000780c */ /* 0x000fe20000704270 */
[----:B---3--:R-:W-:-:S04]  /*4470*/  IMAD.U32 R51, R62, 0x10000, RZ ;  /* 0x000100003e337824 */ /* 0x008fc800078e00ff */
[----:B------:R-:W-:Y:S01]  /*4480*/  FMUL R79, R51, R72 ;  /* 0x00000048334f7220 */ /* 0x000fe20000400000 */
[----:B------:R-:W-:-:S03]  /*4490*/  LOP3.LUT R51, R67, 0x30, RZ, 0xfc, !PT ;  /* 0x0000003043337812 */ /* 0x000fc600078efcff */
[----:B------:R-:W-:Y:S01]  /*44a0*/  FFMA R52, R52, R23, R79 ;  /* 0x0000001734347223 */ /* 0x000fe2000000004f */
[----:B------:R-:W-:Y:S02]  /*44b0*/  LOP3.LUT R79, R61, 0x32, RZ, 0xfc, !PT ;  /* 0x000000323d4f7812 */ /* 0x000fe400078efcff */
[----:B------:R-:W-:Y:S02]  /*44c0*/  IADD3 R84, P2, R51, R10, RZ ;  /* 0x0000000a33547210 */ /* 0x000fe40007f5e0ff */
[----:B------:R-:W-:Y:S02]  /*44d0*/  IADD3 R86, P4, R79, R6, RZ ;  /* 0x000000064f567210 */ /* 0x000fe40007f9e0ff */
[----:B------:R-:W-:Y:S01]  /*44e0*/  F2FP.BF16.F32.PACK_AB R52, RZ, R52 ;  /* 0x00000034ff34723e */ /* 0x000fe200000010ff */
[----:B------:R-:W-:Y:S02]  /*44f0*/  IMAD.X R85, R59, 0x1, R11, P2 ;  /* 0x000000013b557824 */ /* 0x000fe400010e060b */
[----:B------:R-:W-:-:S03]  /*4500*/  IMAD.X R87, R5, 0x1, R7, P4 ;  /* 0x0000000105577824 */ /* 0x000fc600020e0607 */
[----:B------:R0:W-:Y:S04]  /*4510*/  @P3 STG.E.U16 desc[UR36][R84.64], R52 ;  /* 0x0000003454003986 */ /* 0x0001e8000c101524 */
[----:B------:R-:W3:Y:S01]  /*4520*/  @P0 LDG.E.LTC128B.U16 R62, desc[UR36][R86.64] ;  /* 0x00000024563e0981 */ /* 0x000ee2000c1e1520 */
[----:B------:R-:W-:Y:S01]  /*4530*/  ISETP.GT.AND P2, PT, R0, 0x18, P1 ;  /* 0x000000180000780c */ /* 0x000fe20000f44270 */
[----:B------:R-:W-:Y:S01]  /*4540*/  BSSY B1, `(.L_x_70) ;  /* 0x000000d000017945 */ /* 0x000fe20003800000 */
[----:B---3--:R-:W-:-:S04]  /*4550*/  IMAD.U32 R7, R62, 0x10000, RZ ;  /* 0x000100003e077824 */ /* 0x008fc800078e00ff */
        /* <DEDUP_REMOVED lines=8> */
[----:B0-----:R-:W-:-:S05]  /*45e0*/  IADD3 R10, P0, R49, R12, RZ ;  /* 0x0000000c310a7210 */ /* 0x001fca0007f1e0ff */
[----:B------:R-:W-:-:S05]  /*45f0*/  IMAD.X R11, R5, 0x1, R13, P0 ;  /* 0x00000001050b7824 */ /* 0x000fca00000e060d */
[----:B------:R1:W5:Y:S03]  /*4600*/  LDG.E.LTC128B.U16 R62, desc[UR36][R10.64] ;  /* 0x000000240a3e7981 */ /* 0x000366000c1e1520 */
.L_x_71:
[----:B------:R-:W-:Y:S05]  /*4610*/  BSYNC B1 ;  /* 0x0000000000017941 */ /* 0x000fea0003800000 */
.L_x_70:
[----:B01---5:R-:W-:Y:S01]  /*4620*/  IMAD.U32 R11, R62, 0x10000, RZ ;  /* 0x000100003e0b7824 */ /* 0x023fe200078e00ff */
[----:B------:R-:W-:Y:S01]  /*4630*/  IADD3 R10, P0, R51, R14, RZ ;  /* 0x0000000e330a7210 */ /* 0x000fe20007f1e0ff */
[----:B------:R-:W-:Y:S01]  /*4640*/  BSSY B1, `(.L_x_72) ;  /* 0x000000b000017945 */ /* 0x000fe20003800000 */
[----:B------:R-:W-:Y:S01]  /*4650*/  ISETP.GT.AND P1, PT, R0, 0x19, P1 ;  /* 0x000000190000780c */ /* 0x000fe20000f24270 */
[----:B------:R-:W-:-:S04]  /*4660*/  FMUL R11, R11, R72 ;  /* 0x000000480b0b7220 */ /* 0x000fc80000400000 */
[----:B------:R-:W-:-:S05]  /*4670*/  FFMA R11, R54, R23, R11 ;  /* 0x00000017360b7223 */ /* 0x000fca000000000b */
[----:B------:R-:W-:Y:S01]  /*4680*/  F2FP.BF16.F32.PACK_AB R6, RZ, R11 ;  /* 0x0000000bff06723e */ /* 0x000fe200000010ff */
[----:B------:R-:W-:Y:S01]  /*4690*/  IMAD.X R11, R59, 0x1, R15, P0 ;  /* 0x000000013b0b7824 */ /* 0x000fe200000e060f */
[----:B------:R-:W-:-:S04]  /*46a0*/  IADD3 R12, P0, R79, R12, RZ ;  /* 0x0000000c4f0c7210 */ /* 0x000fc80007f1e0ff */
[----:B------:R0:W-:Y:S01]  /*46b0*/  @P2 STG.E.U16 desc[UR36][R10.64], R6 ;  /* 0x000000060a002986 */ /* 0x0001e2000c101524 */
[----:B------:R-:W-:Y:S01]  /*46c0*/  IMAD.X R13, R5, 0x1, R13, P0 ;  /* 0x00000001050d7824 */ /* 0x000fe200000e060d */
[----:B------:R-:W-:Y:S07]  /*46d0*/  @!P1 BRA `(.L_x_73) ;  /* 0x0000000000049947 */ /* 0x000fee0003800000 */
[----:B------:R1:W5:Y:S02]  /*46e0*/  LDG.E.LTC128B.U16 R62, desc[UR36][R12.64] ;  /* 0x000000240c3e7981 */ /* 0x000364000c1e1520 */
.L_x_73:
[----:B------:R-:W-:Y:S05]  /*46f0*/  BSYNC B1 ;  /* 0x0000000000017941 */ /* 0x000fea0003800000 */
.L_x_72:
[----:B0----5:R-:W-:Y:S01]  /*4700*/  IMAD.U32 R11, R62, 0x10000, RZ ;  /* 0x000100003e0b7824 */ /* 0x021fe200078e00ff */
[----:B------:R-:W-:Y:S01]  /*4710*/  IADD3 R10, P3, R7, R14, RZ ;  /* 0x0000000e070a7210 */ /* 0x000fe20007f7e0ff */
[----:B------:R-:W-:Y:S01]  /*4720*/  BSSY B1, `(.L_x_74) ;  /* 0x000000c000017945 */ /* 0x000fe20003800000 */
[----:B------:R-:W-:Y:S01]  /*4730*/  ISETP.GT.AND P0, PT, R4, 0x100, PT ;  /* 0x000001000400780c */ /* 0x000fe20003f04270 */
[----:B------:R-:W-:Y:S02]  /*4740*/  FMUL R6, R11, R72 ;  /* 0x000000480b067220 */ /* 0x000fe40000400000 */
[----:B------:R-:W-:Y:S01]  /*4750*/  IMAD.X R11, R59, 0x1, R15, P3 ;  /* 0x000000013b0b7824 */ /* 0x000fe200018e060f */
[----:B------:R-:W-:Y:S01]  /*4760*/  ISETP.GT.AND P2, PT, R0, RZ, P0 ;  /* 0x000000ff0000720c */ /* 0x000fe20000744270 */
[----:B------:R-:W-:-:S05]  /*4770*/  FFMA R6, R55, R23, R6 ;  /* 0x0000001737067223 */ /* 0x000fca0000000006 */
[----:B------:R-:W-:-:S05]  /*4780*/  F2FP.BF16.F32.PACK_AB R6, RZ, R6 ;  /* 0x00000006ff06723e */ /* 0x000fca00000010ff */
[----:B------:R0:W-:Y:S02]  /*4790*/  @P1 STG.E.U16 desc[UR36][R10.64], R6 ;  /* 0x000000060a001986 */ /* 0x0001e4000c101524 */
[----:B------:R-:W-:Y:S05]  /*47a0*/  @!P2 BRA `(.L_x_75) ;  /* 0x00000000000ca947 */ /* 0x000fea0003800000 */
[----:B0-----:R-:W-:-:S05]  /*47b0*/  IADD3 R10, P1, R20, R61, RZ ;  /* 0x0000003d140a7210 */ /* 0x001fca0007f3e0ff */
[----:B------:R-:W-:-:S05]  /*47c0*/  IMAD.X R11, R21, 0x1, R5, P1 ;  /* 0x00000001150b7824 */ /* 0x000fca00008e0605 */
[----:B------:R3:W5:Y:S03]  /*47d0*/  LDG.E.LTC128B.U16 R62, desc[UR36][R10.64] ;  /* 0x000000240a3e7981 */ /* 0x000766000c1e1520 */
.L_x_75:
[----:B------:R-:W-:Y:S05]  /*47e0*/  BSYNC B1 ;  /* 0x0000000000017941 */ /* 0x000fea0003800000 */
.L_x_74:
[----:B0--3-5:R-:W-:Y:S01]  /*47f0*/  IMAD.U32 R11, R62, 0x10000, RZ ;  /* 0x000100003e0b7824 */ /* 0x029fe200078e00ff */
        /* <DEDUP_REMOVED lines=12> */
.L_x_77:
[----:B------:R-:W-:Y:S05]  /*48c0*/  BSYNC B1 ;  /* 0x0000000000017941 */ /* 0x000fea0003800000 */
.L_x_76:
[----:B0--3-5:R-:W-:Y:S01]  /*48d0*/  IMAD.U32 R11, R62, 0x10000, RZ ;  /* 0x000100003e0b7824 */ /* 0x029fe200078e00ff */
        /* <DEDUP_REMOVED lines=13> */
.L_x_79:
[----:B------:R-:W-:Y:S05]  /*49b0*/  BSYNC B1 ;  /* 0x0000000000017941 */ /* 0x000fea0003800000 */
.L_x_78:
        /* <DEDUP_REMOVED lines=13> */
.L_x_81:
[----:B------:R-:W-:Y:S05]  /*4a90*/  BSYNC B1 ;  /* 0x0000000000017941 */ /* 0x000fea0003800000 */
.L_x_80:
[----:B0--3-5:R-:W-:Y:S01]  /*4aa0*/  IMAD.U32 R11, R62, 0x10000, RZ ;  /* 0x000100003e0b7824 */ /* 0x029fe200078e00ff */
[----:B------:R-:W-:Y:S01]  /*4ab0*/  IADD3 R10, P4, R56, R69, RZ ;  /* 0x00000045380a7210 */ /* 0x000fe20007f9e0ff */
[----:B------:R-:W-:Y:S01]  /*4ac0*/  BSSY B1, `(.L_x_82) ;  /* 0x000000b000017945 */ /* 0x000fe20003800000 */
[----:B------:R-:W-:Y:S01]  /*4ad0*/  ISETP.GT.AND P2, PT, R0, 0x8, P0 ;  /* 0x000000080000780c */ /* 0x000fe20000744270 */
[----:B------:R-:W-:Y:S02]  /*4ae0*/  FMUL R4, R11, R72 ;  /* 0x000000480b047220 */ /* 0x000fe40000400000 */
[----:B------:R-:W-:Y:S02]  /*4af0*/  IMAD.X R11, R57, 0x1, R59, P4 ;  /* 0x00000001390b7824 */ /* 0x000fe400020e063b */
[----:B------:R-:W-:-:S05]  /*4b00*/  FFMA R4, R27, R23, R4 ;  /* 0x000000171b047223 */ /* 0x000fca0000000004 */
[----:B------:R-:W-:-:S05]  /*4b10*/  F2FP.BF16.F32.PACK_AB R4, RZ, R4 ;  /* 0x00000004ff04723e */ /* 0x000fca00000010ff */
[----:B------:R0:W-:Y:S01]  /*4b20*/  @P3 STG.E.U16 desc[UR36][R10.64], R4 ;  /* 0x000000040a003986 */ /* 0x0001e2000c101524 */
[----:B------:R-:W-:Y:S05]  /*4b30*/  @!P2 BRA `(.L_x_83) ;  /* 0x00000000000ca947 */ /* 0x000fea0003800000 */
[----:B0-----:R-:W-:-:S05]  /*4b40*/  IADD3 R10, P3, R63, R20, RZ ;  /* 0x000000143f0a7210 */ /* 0x001fca0007f7e0ff */
[----:B------:R-:W-:-:S05]  /*4b50*/  IMAD.X R11, R21, 0x1, R5, P3 ;  /* 0x00000001150b7824 */ /* 0x000fca00018e0605 */
[----:B------:R3:W5:Y:S03]  /*4b60*/  LDG.E.LTC128B.U16 R62, desc[UR36][R10.64] ;  /* 0x000000240a3e7981 */ /* 0x000766000c1e1520 */
.L_x_83:
[----:B------:R-:W-:Y:S05]  /*4b70*/  BSYNC B1 ;  /* 0x0000000000017941 */ /* 0x000fea0003800000 */
.L_x_82:
        /* <DEDUP_REMOVED lines=13> */
.L_x_85:
[----:B------:R-:W-:Y:S05]  /*4c50*/  BSYNC B1 ;  /* 0x0000000000017941 */ /* 0x000fea0003800000 */
.L_x_84:
        /* <DEDUP_REMOVED lines=13> */
.L_x_87:
[----:B------:R-:W-:Y:S05]  /*4d30*/  BSYNC B1 ;  /* 0x0000000000017941 */ /* 0x000fea0003800000 */
.L_x_86:
        /* <DEDUP_REMOVED lines=13> */
.L_x_89:
[----:B------:R-:W-:Y:S05]  /*4e10*/  BSYNC B1 ;  /* 0x0000000000017941 */ /* 0x000fea0003800000 */
.L_x_88:
        /* <DEDUP_REMOVED lines=13> */
.L_x_91:
[----:B------:R-:W-:Y:S05]  /*4ef0*/  BSYNC B1 ;  /* 0x0000000000017941 */ /* 0x000fea0003800000 */
.L_x_90:
        /* <DEDUP_REMOVED lines=13> */
.L_x_93:
[----:B------:R-:W-:Y:S05]  /*4fd0*/  BSYNC B1 ;  /* 0x0000000000017941 */ /* 0x000fea0003800000 */
.L_x_92:
        /* <DEDUP_REMOVED lines=13> */
.L_x_95:
[----:B------:R-:W-:Y:S05]  /*50b0*/  BSYNC B1 ;  /* 0x0000000000017941 */ /* 0x000fea0003800000 */
.L_x_94:
        /* <DEDUP_REMOVED lines=13> */
.L_x_97:
[----:B------:R-:W-:Y:S05]  /*5190*/  BSYNC B1 ;  /* 0x0000000000017941 */ /* 0x000fea0003800000 */
.L_x_96:
        /* <DEDUP_REMOVED lines=13> */
.L_x_99:
[----:B------:R-:W-:Y:S05]  /*5270*/  BSYNC B1 ;  /* 0x0000000000017941 */ /* 0x000fea0003800000 */
.L_x_98:
[----:B0--3-5:R-:W-:Y:S01]  /*5280*/  IMAD.U32 R11, R62, 0x10000, RZ ;  /* 0x000100003e0b7824 */ /* 0x029fe200078e00ff */
[----:B------:R-:W-:Y:S01]  /*5290*/  IADD3 R10, P3, R51, R8, RZ ;  /* 0x00000008330a7210 */ /* 0x000fe20007f7e0ff */
[----:B------:R-:W-:Y:S01]  /*52a0*/  BSSY B1, `(.L_x_100) ;  /* 0x000000b000017945 */ /* 0x000fe20003800000 */
[----:B------:R-:W-:Y:S01]  /*52b0*/  ISETP.GT.AND P0, PT, R0, 0x19, P0 ;  /* 0x000000190000780c */ /* 0x000fe20000704270 */
[----:B------:R-:W-:-:S04]  /*52c0*/  FMUL R11, R11, R72 ;  /* 0x000000480b0b7220 */ /* 0x000fc80000400000 */
[----:B------:R-:W-:-:S05]  /*52d0*/  FFMA R11, R36, R23, R11 ;  /* 0x00000017240b7223 */ /* 0x000fca000000000b */
[----:B------:R-:W-:Y:S01]  /*52e0*/  F2FP.BF16.F32.PACK_AB R4, RZ, R11 ;  /* 0x0000000bff04723e */ /* 0x000fe200000010ff */
[----:B------:R-:W-:Y:S01]  /*52f0*/  IMAD.X R11, R9, 0x1, R59, P3 ;  /* 0x00000001090b7824 */ /* 0x000fe200018e063b */
[----:B-1----:R-:W-:-:S04]  /*5300*/  IADD3 R12, P3, R79, R20, RZ ;  /* 0x000000144f0c7210 */ /* 0x002fc80007f7e0ff */
[----:B------:R0:W-:Y:S01]  /*5310*/  @P2 STG.E.U16 desc[UR36][R10.64], R4 ;  /* 0x000000040a002986 */ /* 0x0001e2000c101524 */
[----:B------:R-:W-:Y:S01]  /*5320*/  IMAD.X R13, R21, 0x1, R5, P3 ;  /* 0x00000001150d7824 */ /* 0x000fe200018e0605 */
[----:B------:R-:W-:Y:S07]  /*5330*/  @!P0 BRA `(.L_x_101) ;  /* 0x0000000000048947 */ /* 0x000fee0003800000 */
[----:B------:R1:W5:Y:S02]  /*5340*/  LDG.E.LTC128B.U16 R62, desc[UR36][R12.64] ;  /* 0x000000240c3e7981 */ /* 0x000364000c1e1520 */
.L_x_101:
[----:B------:R-:W-:Y:S05]  /*5350*/  BSYNC B1 ;  /* 0x0000000000017941 */ /* 0x000fea0003800000 */
.L_x_100:
[----:B0----5:R-:W-:Y:S01]  /*5360*/  IMAD.U32 R11, R62, 0x10000, RZ ;  /* 0x000100003e0b7824 */ /* 0x021fe200078e00ff */
        /* <DEDUP_REMOVED lines=12> */
.L_x_103:
[----:B------:R-:W-:Y:S05]  /*5430*/  BSYNC B1 ;  /* 0x0000000000017941 */ /* 0x000fea0003800000 */
.L_x_102:
[----:B0--3-5:R-:W-:Y:S01]  /*5440*/  IMAD.U32 R9, R62, 0x10000, RZ ;  /* 0x000100003e097824 */ /* 0x029fe200078e00ff */
[----:B------:R-:W-:Y:S01]  /*5450*/  IADD3 R8, P0, R51, R56, RZ ;  /* 0x0000003833087210 */ /* 0x000fe20007f1e0ff */
[----:B------:R-:W-:Y:S01]  /*5460*/  BSSY B1, `(.L_x_104) ;  /* 0x000000c000017945 */ /* 0x000fe20003800000 */
[----:B------:R-:W-:Y:S01]  /*5470*/  ISETP.GT.AND P1, PT, R0, 0x19, P1 ;  /* 0x000000190000780c */ /* 0x000fe20000f24270 */
[----:B------:R-:W-:-:S04]  /*5480*/  FMUL R9, R9, R72 ;  /* 0x0000004809097220 */ /* 0x000fc80000400000 */
[----:B------:R-:W-:-:S05]  /*5490*/  FFMA R9, R38, R23, R9 ;  /* 0x0000001726097223 */ /* 0x000fca0000000009 */
[----:B------:R-:W-:Y:S01]  /*54a0*/  F2FP.BF16.F32.PACK_AB R4, RZ, R9 ;  /* 0x00000009ff04723e */ /* 0x000fe200000010ff */
[----:B------:R-:W-:-:S03]  /*54b0*/  IMAD.X R9, R57, 0x1, R59, P0 ;  /* 0x0000000139097824 */ /* 0x000fc600000e063b */
[----:B------:R-:W-:Y:S02]  /*54c0*/  PRMT R6, R4, 0x7610, R6 ;  /* 0x0000761004067816 */ /* 0x000fe40000000006 */
[----:B------:R-:W-:-:S03]  /*54d0*/  IADD3 R4, P0, R79, R40, RZ ;  /* 0x000000284f047210 */ /* 0x000fc60007f1e0ff */
[----:B------:R0:W-:Y:S02]  /*54e0*/  @P3 STG.E.U16 desc[UR36][R8.64], R6 ;  /* 0x0000000608003986 */ /* 0x0001e4000c101524 */
[----:B------:R-:W-:Y:S01]  /*54f0*/  IMAD.X R5, R41, 0x1, R5, P0 ;  /* 0x0000000129057824 */ /* 0x000fe200000e0605 */
[----:B------:R-:W-:Y:S07]  /*5500*/  @!P1 BRA `(.L_x_105) ;  /* 0x0000000000049947 */ /* 0x000fee0003800000 */
[----:B------:R3:W5:Y:S02]  /*5510*/  LDG.E.LTC128B.U16 R62, desc[UR36][R4.64] ;  /* 0x00000024043e7981 */ /* 0x000764000c1e1520 */
.L_x_105:
[----:B------:R-:W-:Y:S05]  /*5520*/  BSYNC B1 ;  /* 0x0000000000017941 */ /* 0x000fea0003800000 */
.L_x_104:
[----:B------:R-:W-:Y:S05]  /*5530*/  @!P1 BRA `(.L_x_106) ;  /* 0x00000010006c9947 */ /* 0x000fea0003800000 */
[----:B---3-5:R-:W-:Y:S01]  /*5540*/  IMAD.U32 R5, R62, 0x10000, RZ ;  /* 0x000100003e057824 */ /* 0x028fe200078e00ff */
[----:B------:R-:W-:-:S03]  /*5550*/  IADD3 R4, P0, R7, R56, RZ ;  /* 0x0000003807047210 */ /* 0x000fc60007f1e0ff */
[----:B------:R-:W-:Y:S02]  /*5560*/  FMUL R0, R5, R72 ;  /* 0x0000004805007220 */ /* 0x000fe40000400000 */
[----:B------:R-:W-:Y:S02]  /*5570*/  IMAD.X R5, R57, 0x1, R59, P0 ;  /* 0x0000000139057824 */ /* 0x000fe400000e063b */
[----:B------:R-:W-:-:S05]  /*5580*/  FFMA R0, R39, R23, R0 ;  /* 0x0000001727007223 */ /* 0x000fca0000000000 */
[----:B------:R-:W-:-:S05]  /*5590*/  F2FP.BF16.F32.PACK_AB R0, RZ, R0 ;  /* 0x00000000ff00723e */ /* 0x000fca00000010ff */
[----:B------:R4:W-:Y:S01]  /*55a0*/  STG.E.U16 desc[UR36][R4.64], R0 ;  /* 0x0000000004007986 */ /* 0x0009e2000c101524 */
[----:B------:R-:W-:Y:S05]  /*55b0*/  BRA `(.L_x_106) ;  /* 0x00000010004c7947 */ /* 0x000fea0003800000 */
.L_x_29:
[----:B------:R-:W-:Y:S01]  /*55c0*/  ULDC.64 UR4, c[0x0][0x5c0] ;  /* 0x0001700000047ab9 */ /* 0x000fe20000000a00 */
[-C--:B------:R-:W-:Y:S01]  /*55d0*/  FMUL R56, R56, R23.reuse ;  /* 0x0000001738387220 */ /* 0x080fe20000400000 */
[----:B------:R-:W-:Y:S01]  /*55e0*/  LEA R6, P0, R78, UR4, 0x1 ;  /* 0x000000044e067c11 */ /* 0x000fe2000f8008ff */
[-C--:B------:R-:W-:Y:S01]  /*55f0*/  FMUL R57, R57, R23.reuse ;  /* 0x0000001739397220 */ /* 0x080fe20000400000 */
[----:B------:R-:W-:Y:S01]  /*5600*/  ISETP.GT.AND P3, PT, R0, 0x1, P1 ;  /* 0x000000010000780c */ /* 0x000fe20000f64270 */
[-C--:B------:R-:W-:Y:S01]  /*5610*/  FMUL R58, R58, R23.reuse ;  /* 0x000000173a3a7220 */ /* 0x080fe20000400000 */
[----:B------:R-:W-:Y:S01]  /*5620*/  F2FP.BF16.F32.PACK_AB R56, RZ, R56 ;  /* 0x00000038ff38723e */ /* 0x000fe200000010ff */
[-C--:B------:R-:W-:Y:S01]  /*5630*/  FMUL R59, R59, R23.reuse ;  /* 0x000000173b3b7220 */ /* 0x080fe20000400000 */
[----:B------:R-:W-:Y:S01]  /*5640*/  LEA.HI.X R7, R78, UR5, R91, 0x1, P0 ;  /* 0x000000054e077c11 */ /* 0x000fe200080f0c5b */
[-C--:B------:R-:W-:Y:S01]  /*5650*/  FMUL R60, R60, R23.reuse ;  /* 0x000000173c3c7220 */ /* 0x080fe20000400000 */
[----:B------:R-:W-:Y:S01]  /*5660*/  ISETP.GT.AND P0, PT, R4, 0x8, PT ;  /* 0x000000080400780c */ /* 0x000fe20003f04270 */
[----:B------:R-:W-:Y:S01]  /*5670*/  FMUL R61, R61, R23 ;  /* 0x000000173d3d7220 */ /* 0x000fe20000400000 */
[----:B------:R-:W-:Y:S01]  /*5680*/  F2FP.BF16.F32.PACK_AB R57, RZ, R57 ;  /* 0x00000039ff39723e */ /* 0x000fe200000010ff */
[----:B------:R-:W-:Y:S01]  /*5690*/  @P2 STG.E.U16 desc[UR36][R6.64], R56 ;  /* 0x0000003806002986 */ /* 0x000fe2000c101524 */
[----:B------:R-:W-:Y:S01]  /*56a0*/  ISETP.GT.AND P2, PT, R0, RZ, P0 ;  /* 0x000000ff0000720c */ /* 0x000fe20000744270 */
[-C--:B------:R-:W-:Y:S01]  /*56b0*/  FMUL R62, R62, R23.reuse ;  /* 0x000000173e3e7220 */ /* 0x080fe20000400000 */
[----:B------:R-:W-:Y:S01]  /*56c0*/  LEA R10, P4, R8, R6, 0x4 ;  /* 0x00000006080a7211 */ /* 0x000fe200078820ff */
[----:B------:R-:W-:Y:S01]  /*56d0*/  @P3 STG.E.U16 desc[UR36][R6.64+0x2], R57 ;  /* 0x0000023906003986 */ /* 0x000fe2000c101524 */
[----:B------:R-:W-:Y:S01]  /*56e0*/  ISETP.GT.AND P5, PT, R0, 0x1, P0 ;  /* 0x000000010000780c */ /* 0x000fe200007a4270 */
[-C--:B------:R-:W-:Y:S01]  /*56f0*/  FMUL R63, R63, R23.reuse ;  /* 0x000000173f3f7220 */ /* 0x080fe20000400000 */
[----:B------:R-:W-:Y:S01]  /*5700*/  F2FP.BF16.F32.PACK_AB R58, RZ, R58 ;  /* 0x0000003aff3a723e */ /* 0x000fe200000010ff */
[-C--:B------:R-:W-:Y:S01]  /*5710*/  FMUL R64, R64, R23.reuse ;  /* 0x0000001740407220 */ /* 0x080fe20000400000 */
[----:B------:R-:W-:Y:S01]  /*5720*/  ISETP.GT.AND P3, PT, R0, 0x8, P1 ;  /* 0x000000080000780c */ /* 0x000fe20000f64270 */
[----:B------:R-:W-:Y:S01]  /*5730*/  FMUL R65, R65, R23 ;  /* 0x0000001741417220 */ /* 0x000fe20000400000 */
[--C-:B------:R-:W-:Y:S01]  /*5740*/  LEA.HI.X R11, R8, R7, R9.reuse, 0x4, P4 ;  /* 0x00000007080b7211 */ /* 0x100fe200020f2409 */
[-C--:B------:R-:W-:Y:S01]  /*5750*/  FMUL R66, R66, R23.reuse ;  /* 0x0000001742427220 */ /* 0x080fe20000400000 */
[C---:B------:R-:W-:Y:S01]  /*5760*/  ISETP.GT.AND P4, PT, R0.reuse, 0x9, P1 ;  /* 0x000000090000780c */ /* 0x040fe20000f84270 */
[----:B------:R-:W-:Y:S01]  /*5770*/  FMUL R67, R67, R23 ;  /* 0x0000001743437220 */ /* 0x000fe20000400000 */
[----:B------:R-:W-:Y:S01]  /*5780*/  F2FP.BF16.F32.PACK_AB R59, RZ, R59 ;  /* 0x0000003bff3b723e */ /* 0x000fe200000010ff */
[----:B------:R-:W-:Y:S01]  /*5790*/  @P2 STG.E.U16 desc[UR36][R10.64], R58 ;  /* 0x0000003a0a002986 */ /* 0x000fe2000c101524 */
[----:B------:R-:W-:Y:S01]  /*57a0*/  ISETP.GT.AND P2, PT, R0, 0x8, P0 ;  /* 0x000000080000780c */ /* 0x000fe20000744270 */
[----:B------:R-:W-:Y:S01]  /*57b0*/  FMUL R68, R68, R23 ;  /* 0x0000001744447220 */ /* 0x000fe20000400000 */
[----:B------:R-:W-:Y:S01]  /*57c0*/  F2FP.BF16.F32.PACK_AB R60, RZ, R60 ;  /* 0x0000003cff3c723e */ /* 0x000fe200000010ff */
[----:B------:R0:W-:Y:S01]  /*57d0*/  @P5 STG.E.U16 desc[UR36][R10.64+0x2], R59 ;  /* 0x0000023b0a005986 */ /* 0x0001e2000c101524 */
[----:B------:R-:W-:Y:S01]  /*57e0*/  F2FP.BF16.F32.PACK_AB R61, RZ, R61 ;  /* 0x0000003dff3d723e */ /* 0x000fe200000010ff */
[-C--:B------:R-:W-:Y:S01]  /*57f0*/  FMUL R69, R69, R23.reuse ;  /* 0x0000001745457220 */ /* 0x080fe20000400000 */
[----:B------:R-:W-:Y:S01]  /*5800*/  F2FP.BF16.F32.PACK_AB R62, RZ, R62 ;  /* 0x0000003eff3e723e */ /* 0x000fe200000010ff */
[----:B------:R-:W-:Y:S01]  /*5810*/  @P3 STG.E.U16 desc[UR36][R6.64+0x10], R60 ;  /* 0x0000103c06003986 */ /* 0x000fe2000c101524 */
[----:B------:R-:W-:Y:S01]  /*5820*/  ISETP.GT.AND P3, PT, R0, 0x9, P0 ;  /* 0x000000090000780c */ /* 0x000fe20000764270 */
[-C--:B------:R-:W-:Y:S01]  /*5830*/  FMUL R70, R70, R23.reuse ;  /* 0x0000001746467220 */ /* 0x080fe20000400000 */
[C---:B------:R-:W-:Y:S01]  /*5840*/  ISETP.GT.AND P5, PT, R0.reuse, 0x10, P1 ;  /* 0x000000100000780c */ /* 0x040fe20000fa4270 */
[----:B------:R1:W-:Y:S01]  /*5850*/  @P4 STG.E.U16 desc[UR36][R6.64+0x12], R61 ;  /* 0x0000123d06004986 */ /* 0x0003e2000c101524 */
[C---:B------:R-:W-:Y:S01]  /*5860*/  ISETP.GT.AND P4, PT, R0.reuse, 0x11, P1 ;  /* 0x000000110000780c */ /* 0x040fe20000f84270 */
[----:B------:R-:W-:Y:S01]  /*5870*/  FMUL R71, R71, R23 ;  /* 0x0000001747477220 */ /* 0x000fe20000400000 */
[----:B------:R-:W-:Y:S01]  /*5880*/  F2FP.BF16.F32.PACK_AB R63, RZ, R63 ;  /* 0x0000003fff3f723e */ /* 0x000fe200000010ff */
[----:B------:R-:W-:Y:S01]  /*5890*/  @P2 STG.E.U16 desc[UR36][R10.64+0x10], R62 ;  /* 0x0000103e0a002986 */ /* 0x000fe2000c101524 */
[----:B------:R-:W-:Y:S01]  /*58a0*/  ISETP.GT.AND P2, PT, R0, 0x10, P0 ;  /* 0x000000100000780c */ /* 0x000fe20000744270 */
[----:B0-----:R-:W-:Y:S01]  /*58b0*/  IMAD.SHL.U32 R59, R8, 0x100, RZ ;  /* 0x00000100083b7824 */ /* 0x001fe200078e00ff */
[----:B------:R-:W-:Y:S01]  /*58c0*/  F2FP.BF16.F32.PACK_AB R64, RZ, R64 ;  /* 0x00000040ff40723e */ /* 0x000fe200000010ff */
[----:B------:R-:W-:Y:S01]  /*58d0*/  FMUL R40, R40, R23 ;  /* 0x0000001728287220 */ /* 0x000fe20000400000 */
[----:B------:R-:W-:Y:S01]  /*58e0*/  F2FP.BF16.F32.PACK_AB R65, RZ, R65 ;  /* 0x00000041ff41723e */ /* 0x000fe200000010ff */
[----:B------:R0:W-:Y:S01]  /*58f0*/  @P3 STG.E.U16 desc[UR36][R10.64+0x12], R63 ;  /* 0x0000123f0a003986 */ /* 0x0001e2000c101524 */
[----:B------:R-:W-:Y:S01]  /*5900*/  F2FP.BF16.F32.PACK_AB R66, RZ, R66 ;  /* 0x00000042ff42723e */ /* 0x000fe200000010ff */
[----:B------:R-:W-:Y:S01]  /*5910*/  FMUL R41, R41, R23 ;  /* 0x0000001729297220 */ /* 0x000fe20000400000 */
[----:B------:R-:W-:Y:S01]  /*5920*/  ISETP.GT.AND P3, PT, R0, 0x11, P0 ;  /* 0x000000110000780c */ /* 0x000fe20000764270 */
[----:B------:R-:W-:Y:S01]  /*5930*/  @P5 STG.E.U16 desc[UR36][R6.64+0x20], R64 ;  /* 0x0000204006005986 */ /* 0x000fe2000c101524 */
[----:B------:R-:W-:Y:S01]  /*5940*/  F2FP.BF16.F32.PACK_AB R67, RZ, R67 ;  /* 0x00000043ff43723e */ /* 0x000fe200000010ff */
[-C--:B------:R-:W-:Y:S01]  /*5950*/  FMUL R42, R42, R23.reuse ;  /* 0x000000172a2a7220 */ /* 0x080fe20000400000 */
[----:B------:R-:W-:Y:S01]  /*5960*/  F2FP.BF16.F32.PACK_AB R68, RZ, R68 ;  /* 0x00000044ff44723e */ /* 0x000fe200000010ff */
[----:B------:R2:W-:Y:S01]  /*5970*/  @P4 STG.E.U16 desc[UR36][R6.64+0x22], R65 ;  /* 0x0000224106004986 */ /* 0x0005e2000c101524 */
[C---:B------:R-:W-:Y:S01]  /*5980*/  ISETP.GT.AND P4, PT, R0.reuse, 0x18, P1 ;  /* 0x000000180000780c */ /* 0x040fe20000f84270 */
[-C--:B------:R-:W-:Y:S01]  /*5990*/  FMUL R43, R43, R23.reuse ;  /* 0x000000172b2b7220 */ /* 0x080fe20000400000 */
[C---:B------:R-:W-:Y:S01]  /*59a0*/  ISETP.GT.AND P1, PT, R0.reuse, 0x19, P1 ;  /* 0x000000190000780c */ /* 0x040fe20000f24270 */
[----:B------:R-:W-:Y:S01]  /*59b0*/  @P2 STG.E.U16 desc[UR36][R10.64+0x20], R66 ;  /* 0x000020420a002986 */ /* 0x000fe2000c101524 */
[----:B------:R-:W-:Y:S01]  /*59c0*/  ISETP.GT.AND P2, PT, R0, 0x18, P0 ;  /* 0x000000180000780c */ /* 0x000fe20000744270 */
[----:B------:R-:W-:Y:S01]  /*59d0*/  FMUL R44, R44, R23 ;  /* 0x000000172c2c7220 */ /* 0x000fe20000400000 */
[----:B------:R-:W-:Y:S01]  /*59e0*/  ISETP.GT.AND P0, PT, R0, 0x19, P0 ;  /* 0x000000190000780c */ /* 0x000fe20000704270 */
[----:B------:R-:W-:Y:S01]  /*59f0*/  @P3 STG.E.U16 desc[UR36][R10.64+0x22], R67 ;  /* 0x000022430a003986 */ /* 0x000fe2000c101524 */
[----:B------:R-:W-:Y:S01]  /*5a00*/  F2FP.BF16.F32.PACK_AB R69, RZ, R69 ;  /* 0x00000045ff45723e */ /* 0x000fe200000010ff */
[-C--:B------:R-:W-:Y:S01]  /*5a10*/  FMUL R45, R45, R23.reuse ;  /* 0x000000172d2d7220 */ /* 0x080fe20000400000 */
[----:B------:R-:W-:Y:S01]  /*5a20*/  F2FP.BF16.F32.PACK_AB R70, RZ, R70 ;  /* 0x00000046ff46723e */ /* 0x000fe200000010ff */
[----:B------:R-:W-:Y:S01]  /*5a30*/  FMUL R47, R47, R23 ;  /* 0x000000172f2f7220 */ /* 0x000fe20000400000 */
[----:B------:R-:W-:Y:S01]  /*5a40*/  ISETP.GT.AND P3, PT, R4, 0x80, PT ;  /* 0x000000800400780c */ /* 0x000fe20003f64270 */
[----:B------:R-:W-:Y:S01]  /*5a50*/  @P4 STG.E.U16 desc[UR36][R6.64+0x30], R68 ;  /* 0x0000304406004986 */ /* 0x000fe2000c101524 */
[----:B------:R-:W-:Y:S01]  /*5a60*/  F2FP.BF16.F32.PACK_AB R71, RZ, R71 ;  /* 0x00000047ff47723e */ /* 0x000fe200000010ff */
[-C--:B------:R-:W-:Y:S01]  /*5a70*/  FMUL R46, R46, R23.reuse ;  /* 0x000000172e2e7220 */ /* 0x080fe20000400000 */
[----:B------:R-:W-:Y:S01]  /*5a80*/  SHF.L.U64.HI R57, R8, 0x8, R9 ;  /* 0x0000000808397819 */ /* 0x000fe20000010209 */
[----:B------:R-:W-:Y:S01]  /*5a90*/  @P1 STG.E.U16 desc[UR36][R6.64+0x32], R69 ;  /* 0x0000324506001986 */ /* 0x000fe2000c101524 */
[----:B------:R-:W-:Y:S01]  /*5aa0*/  ISETP.GT.AND P1, PT, R0, RZ, P3 ;  /* 0x000000ff0000720c */ /* 0x000fe20001f24270 */
[-C--:B------:R-:W-:Y:S01]  /*5ab0*/  FMUL R48, R48, R23.reuse ;  /* 0x0000001730307220 */ /* 0x080fe20000400000 */
[----:B-1----:R-:W-:Y:S01]  /*5ac0*/  LOP3.LUT R61, R59, 0x2, RZ, 0xfc, !PT ;  /* 0x000000023b3d7812 */ /* 0x002fe200078efcff */
[----:B------:R-:W-:Y:S01]  /*5ad0*/  @P2 STG.E.U16 desc[UR36][R10.64+0x30], R70 ;  /* 0x000030460a002986 */ /* 0x000fe2000c101524 */
[----:B------:R-:W-:Y:S01]  /*5ae0*/  F2FP.BF16.F32.PACK_AB R40, RZ, R40 ;  /* 0x00000028ff28723e */ /* 0x000fe200000010ff */
[-C--:B------:R-:W-:Y:S01]  /*5af0*/  FMUL R49, R49, R23.reuse ;  /* 0x0000001731317220 */ /* 0x080fe20000400000 */
[-C--:B------:R-:W-:Y:S01]  /*5b00*/  IADD3 R14, P4, R61, R6.reuse, RZ ;  /* 0x000000063d0e7210 */ /* 0x080fe20007f9e0ff */
[----:B------:R-:W-:Y:S01]  /*5b10*/  @P0 STG.E.U16 desc[UR36][R10.64+0x32], R71 ;  /* 0x000032470a000986 */ /* 0x000fe2000c101524 */
[----:B------:R-:W-:Y:S01]  /*5b20*/  IADD3 R8, P0, R59, R6, RZ ;  /* 0x000000063b087210 */ /* 0x000fe20007f1e0ff */
[-C--:B------:R-:W-:Y:S01]  /*5b30*/  FMUL R50, R50, R23.reuse ;  /* 0x0000001732327220 */ /* 0x080fe20000400000 */
[----:B------:R-:W-:Y:S01]  /*5b40*/  ISETP.GT.AND P2, PT, R4, 0x88, PT ;  /* 0x000000880400780c */ /* 0x000fe20003f44270 */
[--C-:B------:R-:W-:Y:S01]  /*5b50*/  IMAD.X R15, R57, 0x1, R7.reuse, P4 ;  /* 0x00000001390f7824 */ /* 0x100fe200020e0607 */
[-C--:B------:R-:W-:Y:S01]  /*5b60*/  IADD3 R12, P4, R59, R10.reuse, RZ ;  /* 0x0000000a3b0c7210 */ /* 0x080fe20007f9e0ff */
[----:B------:R-:W-:Y:S01]  /*5b70*/  IMAD.X R9, R57, 0x1, R7, P0 ;  /* 0x0000000139097824 */ /* 0x000fe200000e0607 */
[C---:B------:R-:W-:Y:S01]  /*5b80*/  ISETP.GT.AND P0, PT, R0.reuse, 0x1, P3 ;  /* 0x000000010000780c */ /* 0x040fe20001f04270 */
[----:B------:R-:W-:Y:S01]  /*5b90*/  FMUL R51, R51, R23 ;  /* 0x0000001733337220 */ /* 0x000fe20000400000 */
[----:B------:R-:W-:Y:S01]  /*5ba0*/  F2FP.BF16.F32.PACK_AB R41, RZ, R41 ;  /* 0x00000029ff29723e */ /* 0x000fe200000010ff */
[--C-:B------:R-:W-:Y:S01]  /*5bb0*/  IMAD.X R13, R57, 0x1, R11.reuse, P4 ;  /* 0x00000001390d7824 */ /* 0x100fe200020e060b */
[----:B------:R-:W-:Y:S01]  /*5bc0*/  @P1 STG.E.U16 desc[UR36][R8.64], R40 ;  /* 0x0000002808001986 */ /* 0x000fe2000c101524 */
[----:B------:R-:W-:Y:S01]  /*5bd0*/  ISETP.GT.AND P1, PT, R0, RZ, P2 ;  /* 0x000000ff0000720c */ /* 0x000fe20001724270 */
[-C--:B------:R-:W-:Y:S01]  /*5be0*/  FMUL R52, R52, R23.reuse ;  /* 0x0000001734347220 */ /* 0x080fe20000400000 */
[----:B------:R-:W-:Y:S01]  /*5bf0*/  ISETP.GT.AND P4, PT, R0, 0x1, P2 ;  /* 0x000000010000780c */ /* 0x000fe20001784270 */
[-C--:B------:R-:W-:Y:S01]  /*5c00*/  FMUL R53, R53, R23.reuse ;  /* 0x0000001735357220 */ /* 0x080fe20000400000 */
[----:B------:R-:W-:Y:S01]  /*5c10*/  IADD3 R20, P5, R61, R10, RZ ;  /* 0x0000000a3d147210 */ /* 0x000fe20007fbe0ff */
[-C--:B------:R-:W-:Y:S01]  /*5c20*/  FMUL R54, R54, R23.reuse ;  /* 0x0000001736367220 */ /* 0x080fe20000400000 */
[----:B------:R-:W-:Y:S01]  /*5c30*/  F2FP.BF16.F32.PACK_AB R42, RZ, R42 ;  /* 0x0000002aff2a723e */ /* 0x000fe200000010ff */
[----:B------:R-:W-:Y:S01]  /*5c40*/  FMUL R55, R55, R23 ;  /* 0x0000001737377220 */ /* 0x000fe20000400000 */
[----:B------:R1:W-:Y:S01]  /*5c50*/  @P0 STG.E.U16 desc[UR36][R14.64], R41 ;  /* 0x000000290e000986 */ /* 0x0003e2000c101524 */
[----:B------:R-:W-:Y:S01]  /*5c60*/  F2FP.BF16.F32.PACK_AB R43, RZ, R43 ;  /* 0x0000002bff2b723e */ /* 0x000fe200000010ff */
[----:B------:R-:W-:Y:S01]  /*5c70*/  IMAD.X R21, R57, 0x1, R11, P5 ;  /* 0x0000000139157824 */ /* 0x000fe200028e060b */
[----:B0-----:R-:W-:Y:S01]  /*5c80*/  LOP3.LUT R63, R59, 0x10, RZ, 0xfc, !PT ;  /* 0x000000103b3f7812 */ /* 0x001fe200078efcff */
[-C--:B------:R-:W-:Y:S01]  /*5c90*/  FMUL R24, R24, R23.reuse ;  /* 0x0000001718187220 */ /* 0x080fe20000400000 */
[----:B------:R-:W-:Y:S01]  /*5ca0*/  @P1 STG.E.U16 desc[UR36][R12.64], R42 ;  /* 0x0000002a0c001986 */ /* 0x000fe2000c101524 */
[C---:B------:R-:W-:Y:S01]  /*5cb0*/  ISETP.GT.AND P1, PT, R0.reuse, 0x8, P3 ;  /* 0x000000080000780c */ /* 0x040fe20001f24270 */
[-C--:B------:R-:W-:Y:S01]  /*5cc0*/  FMUL R25, R25, R23.reuse ;  /* 0x0000001719197220 */ /* 0x080fe20000400000 */
[----:B--2---:R-:W-:Y:S01]  /*5cd0*/  LOP3.LUT R65, R59, 0x12, RZ, 0xfc, !PT ;  /* 0x000000123b417812 */ /* 0x004fe200078efcff */
[----:B------:R0:W-:Y:S01]  /*5ce0*/  @P4 STG.E.U16 desc[UR36][R20.64], R43 ;  /* 0x0000002b14004986 */ /* 0x0001e2000c101524 */
[----:B------:R-:W-:Y:S01]  /*5cf0*/  ISETP.GT.AND P0, PT, R0, 0x9, P3 ;  /* 0x000000090000780c */ /* 0x000fe20001f04270 */
[-C--:B------:R-:W-:Y:S01]  /*5d00*/  FMUL R26, R26, R23.reuse ;  /* 0x000000171a1a7220 */ /* 0x080fe20000400000 */
[-C--:B-1----:R-:W-:Y:S01]  /*5d10*/  IADD3 R14, P5, R63, R6.reuse, RZ ;  /* 0x000000063f0e7210 */ /* 0x082fe20007fbe0ff */
[-C--:B------:R-:W-:Y:S01]  /*5d20*/  FMUL R27, R27, R23.reuse ;  /* 0x000000171b1b7220 */ /* 0x080fe20000400000 */
[----:B------:R-:W-:Y:S01]  /*5d30*/  IADD3 R40, P4, R65, R6, RZ ;  /* 0x0000000641287210 */ /* 0x000fe20007f9e0ff */
[----:B------:R-:W-:Y:S01]  /*5d40*/  FMUL R28, R28, R23 ;  /* 0x000000171c1c7220 */ /* 0x000fe20000400000 */
[----:B------:R-:W-:Y:S01]  /*5d50*/  F2FP.BF16.F32.PACK_AB R44, RZ, R44 ;  /* 0x0000002cff2c723e */ /* 0x000fe200000010ff */
[C-C-:B------:R-:W-:Y:S01]  /*5d60*/  IMAD.X R15, R57.reuse, 0x1, R7.reuse, P5 ;  /* 0x00000001390f7824 */ /* 0x140fe200028e0607 */
[----:B------:R-:W-:Y:S01]  /*5d70*/  F2FP.BF16.F32.PACK_AB R45, RZ, R45 ;  /* 0x0000002dff2d723e */ /* 0x000fe200000010ff */
[----:B------:R-:W-:Y:S01]  /*5d80*/  IMAD.X R41, R57, 0x1, R7, P4 ;  /* 0x0000000139297824 */ /* 0x000fe200020e0607 */
[----:B------:R-:W-:Y:S01]  /*5d90*/  F2FP.BF16.F32.PACK_AB R47, RZ, R47 ;  /* 0x0000002fff2f723e */ /* 0x000fe200000010ff */
[-C--:B------:R-:W-:Y:S01]  /*5da0*/  FMUL R29, R29, R23.reuse ;  /* 0x000000171d1d7220 */ /* 0x080fe20000400000 */
[----:B------:R1:W-:Y:S01]  /*5db0*/  @P1 STG.E.U16 desc[UR36][R14.64], R44 ;  /* 0x0000002c0e001986 */ /* 0x0003e2000c101524 */
[----:B------:R-:W-:Y:S01]  /*5dc0*/  ISETP.GT.AND P1, PT, R0, 0x8, P2 ;  /* 0x000000080000780c */ /* 0x000fe20001724270 */
[-C--:B------:R-:W-:Y:S01]  /*5dd0*/  FMUL R30, R30, R23.reuse ;  /* 0x000000171e1e7220 */ /* 0x080fe20000400000 */
[----:B0-----:R-:W-:Y:S01]  /*5de0*/  IADD3 R20, P4, R63, R10, RZ ;  /* 0x0000000a3f147210 */ /* 0x001fe20007f9e0ff */
[----:B------:R0:W-:Y:S01]  /*5df0*/  @P0 STG.E.U16 desc[UR36][R40.64], R45 ;  /* 0x0000002d28000986 */ /* 0x0001e2000c101524 */
[----:B------:R-:W-:Y:S01]  /*5e00*/  ISETP.GT.AND P0, PT, R0, 0x9, P2 ;  /* 0x000000090000780c */ /* 0x000fe20001704270 */
[-C--:B------:R-:W-:Y:S01]  /*5e10*/  FMUL R31, R31, R23.reuse ;  /* 0x000000171f1f7220 */ /* 0x080fe20000400000 */
[----:B------:R-:W-:Y:S01]  /*5e20*/  F2FP.BF16.F32.PACK_AB R46, RZ, R46 ;  /* 0x0000002eff2e723e */ /* 0x000fe200000010ff */
[----:B------:R-:W-:Y:S01]  /*5e30*/  IMAD.X R21, R57, 0x1, R11, P4 ;  /* 0x0000000139157824 */ /* 0x000fe200020e060b */
[----:B------:R-:W-:Y:S01]  /*5e40*/  PRMT R5, R47, 0x7610, R5 ;  /* 0x000076102f057816 */ /* 0x000fe20000000005 */
[-C--:B------:R-:W-:Y:S01]  /*5e50*/  FMUL R32, R32, R23.reuse ;  /* 0x0000001720207220 */ /* 0x080fe20000400000 */
[----:B------:R-:W-:Y:S01]  /*5e60*/  LOP3.LUT R47, R59, 0x22, RZ, 0xfc, !PT ;  /* 0x000000223b2f7812 */ /* 0x000fe200078efcff */
[-C--:B------:R-:W-:Y:S01]  /*5e70*/  FMUL R33, R33, R23.reuse ;  /* 0x0000001721217220 */ /* 0x080fe20000400000 */
[----:B-1----:R-:W-:Y:S01]  /*5e80*/  IADD3 R14, P5, R65, R10, RZ ;  /* 0x0000000a410e7210 */ /* 0x002fe20007fbe0ff */
[----:B------:R1:W-:Y:S01]  /*5e90*/  @P1 STG.E.U16 desc[UR36][R20.64], R46 ;  /* 0x0000002e14001986 */ /* 0x0003e2000c101524 */
[----:B------:R-:W-:Y:S01]  /*5ea0*/  ISETP.GT.AND P1, PT, R0, 0x10, P3 ;  /* 0x000000100000780c */ /* 0x000fe20001f24270 */
[-C--:B------:R-:W-:Y:S01]  /*5eb0*/  FMUL R34, R34, R23.reuse ;  /* 0x0000001722227220 */ /* 0x080fe20000400000 */
[----:B0-----:R-:W-:Y:S01]  /*5ec0*/  LOP3.LUT R45, R59, 0x20, RZ, 0xfc, !PT ;  /* 0x000000203b2d7812 */ /* 0x001fe200078efcff */
[----:B------:R-:W-:Y:S01]  /*5ed0*/  IMAD.X R15, R57, 0x1, R11, P5 ;  /* 0x00000001390f7824 */ /* 0x000fe200028e060b */
[----:B------:R-:W-:Y:S01]  /*5ee0*/  F2FP.BF16.F32.PACK_AB R48, RZ, R48 ;  /* 0x00000030ff30723e */ /* 0x000fe200000010ff */
[-C--:B------:R-:W-:Y:S01]  /*5ef0*/  FMUL R35, R35, R23.reuse ;  /* 0x0000001723237220 */ /* 0x080fe20000400000 */
[-C--:B------:R-:W-:Y:S01]  /*5f00*/  IADD3 R40, P4, R45, R6.reuse, RZ ;  /* 0x000000062d287210 */ /* 0x080fe20007f9e0ff */
[-C--:B------:R-:W-:Y:S01]  /*5f10*/  FMUL R36, R36, R23.reuse ;  /* 0x0000001724247220 */ /* 0x080fe20000400000 */
[----:B------:R0:W-:Y:S01]  /*5f20*/  @P0 STG.E.U16 desc[UR36][R14.64], R5 ;  /* 0x000000050e000986 */ /* 0x0001e2000c101524 */
[----:B------:R-:W-:Y:S01]  /*5f30*/  ISETP.GT.AND P0, PT, R0, 0x11, P3 ;  /* 0x000000110000780c */ /* 0x000fe20001f04270 */
[----:B------:R-:W-:Y:S01]  /*5f40*/  FMUL R37, R37, R23 ;  /* 0x0000001725257220 */ /* 0x000fe20000400000 */
[----:B-1----:R-:W-:Y:S01]  /*5f50*/  IADD3 R20, P5, R47, R6, RZ ;  /* 0x000000062f147210 */ /* 0x002fe20007fbe0ff */
[C-C-:B------:R-:W-:Y:S01]  /*5f60*/  IMAD.X R41, R57.reuse, 0x1, R7.reuse, P4 ;  /* 0x0000000139297824 */ /* 0x140fe200020e0607 */
[----:B------:R-:W-:Y:S01]  /*5f70*/  F2FP.BF16.F32.PACK_AB R49, RZ, R49 ;  /* 0x00000031ff31723e */ /* 0x000fe200000010ff */
[-C--:B------:R-:W-:Y:S01]  /*5f80*/  FMUL R38, R38, R23.reuse ;  /* 0x0000001726267220 */ /* 0x080fe20000400000 */
[----:B------:R-:W-:Y:S01]  /*5f90*/  F2FP.BF16.F32.PACK_AB R50, RZ, R50 ;  /* 0x00000032ff32723e */ /* 0x000fe200000010ff */
[----:B------:R-:W-:Y:S01]  /*5fa0*/  IMAD.X R21, R57, 0x1, R7, P5 ;  /* 0x0000000139157824 */ /* 0x000fe200028e0607 */
[----:B------:R1:W-:Y:S01]  /*5fb0*/  @P1 STG.E.U16 desc[UR36][R40.64], R48 ;  /* 0x0000003028001986 */ /* 0x0003e2000c101524 */
[----:B------:R-:W-:Y:S01]  /*5fc0*/  ISETP.GT.AND P1, PT, R0, 0x10, P2 ;  /* 0x000000100000780c */ /* 0x000fe20001724270 */
[----:B------:R-:W-:Y:S01]  /*5fd0*/  FMUL R39, R39, R23 ;  /* 0x0000001727277220 */ /* 0x000fe20000400000 */
[----:B0-----:R-:W-:-:S02]  /*5fe0*/  IADD3 R14, P4, R45, R10, RZ ;  /* 0x0000000a2d0e7210 */ /* 0x001fc40007f9e0ff */
[----:B------:R0:W-:Y:S01]  /*5ff0*/  @P0 STG.E.U16 desc[UR36][R20.64], R49 ;  /* 0x0000003114000986 */ /* 0x0001e2000c101524 */
[C---:B------:R-:W-:Y:S02]  /*6000*/  ISETP.GT.AND P0, PT, R0.reuse, 0x11, P2 ;  /* 0x000000110000780c */ /* 0x040fe40001704270 */
[----:B------:R-:W-:Y:S01]  /*6010*/  IADD3 R42, P5, R47, R10, RZ ;  /* 0x0000000a2f2a7210 */ /* 0x000fe20007fbe0ff */
[--C-:B------:R-:W-:Y:S01]  /*6020*/  IMAD.X R15, R57, 0x1, R11.reuse, P4 ;  /* 0x00000001390f7824 */ /* 0x100fe200020e060b */
[----:B------:R-:W-:Y:S02]  /*6030*/  ISETP.GT.AND P4, PT, R0, 0x18, P3 ;  /* 0x000000180000780c */ /* 0x000fe40001f84270 */
[----:B-1----:R-:W-:Y:S01]  /*6040*/  LOP3.LUT R41, R59, 0x30, RZ, 0xfc, !PT ;  /* 0x000000303b297812 */ /* 0x002fe200078efcff */
[----:B------:R-:W-:Y:S01]  /*6050*/  IMAD.X R43, R57, 0x1, R11, P5 ;  /* 0x00000001392b7824 */ /* 0x000fe200028e060b */
[----:B------:R-:W-:Y:S01]  /*6060*/  F2FP.BF16.F32.PACK_AB R51, RZ, R51 ;  /* 0x00000033ff33723e */ /* 0x000fe200000010ff */
[----:B------:R-:W-:Y:S01]  /*6070*/  @P1 STG.E.U16 desc[UR36][R14.64], R50 ;  /* 0x000000320e001986 */ /* 0x000fe2000c101524 */
[----:B------:R-:W-:-:S02]  /*6080*/  F2FP.BF16.F32.PACK_AB R52, RZ, R52 ;  /* 0x00000034ff34723e */ /* 0x000fc400000010ff */
[----:B0-----:R-:W-:Y:S01]  /*6090*/  IADD3 R20, P5, R41, R6, RZ ;  /* 0x0000000629147210 */ /* 0x001fe20007fbe0ff */
[----:B------:R0:W-:Y:S01]  /*60a0*/  @P0 STG.E.U16 desc[UR36][R42.64], R51 ;  /* 0x000000332a000986 */ /* 0x0001e2000c101524 */
[C---:B------:R-:W-:Y:S02]  /*60b0*/  ISETP.GT.AND P1, PT, R4.reuse, 0x100, PT ;  /* 0x000001000400780c */ /* 0x040fe40003f24270 */
[----:B------:R-:W-:Y:S01]  /*60c0*/  ISETP.GT.AND P0, PT, R4, 0x108, PT ;  /* 0x000001080400780c */ /* 0x000fe20003f04270 */
[----:B------:R-:W-:Y:S01]  /*60d0*/  IMAD.X R21, R57, 0x1, R7, P5 ;  /* 0x0000000139157824 */ /* 0x000fe200028e0607 */
[C---:B------:R-:W-:Y:S02]  /*60e0*/  ISETP.GT.AND P3, PT, R0.reuse, 0x19, P3 ;  /* 0x000000190000780c */ /* 0x040fe40001f64270 */
[----:B------:R-:W-:Y:S02]  /*60f0*/  F2FP.BF16.F32.PACK_AB R53, RZ, R53 ;  /* 0x00000035ff35723e */ /* 0x000fe400000010ff */
[----:B------:R-:W-:Y:S01]  /*6100*/  @P4 STG.E.U16 desc[UR36][R20.64], R52 ;  /* 0x0000003414004986 */ /* 0x000fe2000c101524 */
[----:B------:R-:W-:-:S02]  /*6110*/  ISETP.GT.AND P4, PT, R0, 0x18, P2 ;  /* 0x000000180000780c */ /* 0x000fc40001784270 */
[----:B0-----:R-:W-:Y:S02]  /*6120*/  LOP3.LUT R43, R59, 0x32, RZ, 0xfc, !PT ;  /* 0x000000323b2b7812 */ /* 0x001fe400078efcff */
[----:B------:R-:W-:Y:S02]  /*6130*/  F2FP.BF16.F32.PACK_AB R54, RZ, R54 ;  /* 0x00000036ff36723e */ /* 0x000fe400000010ff */
[----:B------:R-:W-:Y:S02]  /*6140*/  IADD3 R4, P5, R43, R6, RZ ;  /* 0x000000062b047210 */ /* 0x000fe40007fbe0ff */
[----:B------:R-:W-:Y:S02]  /*6150*/  ISETP.GT.AND P2, PT, R0, 0x19, P2 ;  /* 0x000000190000780c */ /* 0x000fe40001744270 */
[----:B------:R-:W-:Y:S01]  /*6160*/  F2FP.BF16.F32.PACK_AB R55, RZ, R55 ;  /* 0x00000037ff37723e */ /* 0x000fe200000010ff */
[----:B------:R-:W-:Y:S01]  /*6170*/  IMAD.X R5, R57, 0x1, R7, P5 ;  /* 0x0000000139057824 */ /* 0x000fe200028e0607 */
[----:B------:R-:W-:-:S02]  /*6180*/  IADD3 R6, P5, R41, R10, RZ ;  /* 0x0000000a29067210 */ /* 0x000fc40007fbe0ff */
[----:B------:R-:W-:Y:S02]  /*6190*/  F2FP.BF16.F32.PACK_AB R24, RZ, R24 ;  /* 0x00000018ff18723e */ /* 0x000fe400000010ff */
[----:B------:R0:W-:Y:S01]  /*61a0*/  @P3 STG.E.U16 desc[UR36][R4.64], R53 ;  /* 0x0000003504003986 */ /* 0x0001e2000c101524 */
[--C-:B------:R-:W-:Y:S01]  /*61b0*/  IMAD.X R7, R57, 0x1, R11.reuse, P5 ;  /* 0x0000000139077824 */ /* 0x100fe200028e060b */
[----:B------:R-:W-:Y:S02]  /*61c0*/  IADD3 R10, P3, R43, R10, RZ ;  /* 0x0000000a2b0a7210 */ /* 0x000fe40007f7e0ff */
[----:B------:R-:W-:Y:S02]  /*61d0*/  IADD3 R14, P5, R59, R8, RZ ;  /* 0x000000083b0e7210 */ /* 0x000fe40007fbe0ff */
[----:B------:R1:W-:Y:S01]  /*61e0*/  @P4 STG.E.U16 desc[UR36][R6.64], R54 ;  /* 0x0000003606004986 */ /* 0x0003e2000c101524 */
[C---:B------:R-:W-:Y:S01]  /*61f0*/  ISETP.GT.AND P4, PT, R0.reuse, RZ, P1 ;  /* 0x000000ff0000720c */ /* 0x040fe20000f84270 */
[C---:B------:R-:W-:Y:S01]  /*6200*/  IMAD.X R11, R57.reuse, 0x1, R11, P3 ;  /* 0x00000001390b7824 */ /* 0x040fe200018e060b */
[----:B------:R-:W-:Y:S01]  /*6210*/  ISETP.GT.AND P3, PT, R0, 0x1, P1 ;  /* 0x000000010000780c */ /* 0x000fe20000f64270 */
[----:B------:R-:W-:Y:S01]  /*6220*/  IMAD.X R15, R57, 0x1, R9, P5 ;  /* 0x00000001390f7824 */ /* 0x000fe200028e0609 */
[----:B------:R-:W-:-:S02]  /*6230*/  F2FP.BF16.F32.PACK_AB R25, RZ, R25 ;  /* 0x00000019ff19723e */ /* 0x000fc400000010ff */
[----:B0-----:R-:W-:Y:S01]  /*6240*/  IADD3 R4, P5, R61, R8, RZ ;  /* 0x000000083d047210 */ /* 0x001fe20007fbe0ff */
[----:B------:R-:W-:Y:S01]  /*6250*/  @P2 STG.E.U16 desc[UR36][R10.64], R55 ;  /* 0x000000370a002986 */ /* 0x000fe2000c101524 */
[C---:B------:R-:W-:Y:S02]  /*6260*/  ISETP.GT.AND P2, PT, R0.reuse, RZ, P0 ;  /* 0x000000ff0000720c */ /* 0x040fe40000744270 */
[----:B------:R-:W-:Y:S01]  /*6270*/  F2FP.BF16.F32.PACK_AB R26, RZ, R26 ;  /* 0x0000001aff1a723e */ /* 0x000fe200000010ff */
[----:B------:R-:W-:Y:S01]  /*6280*/  IMAD.X R5, R57, 0x1, R9, P5 ;  /* 0x0000000139057824 */ /* 0x000fe200028e0609 */
[-C--:B-1----:R-:W-:Y:S01]  /*6290*/  IADD3 R6, P5, R59, R12.reuse, RZ ;  /* 0x0000000c3b067210 */ /* 0x082fe20007fbe0ff */
[----:B------:R-:W-:Y:S01]  /*62a0*/  @P4 STG.E.U16 desc[UR36][R14.64], R24 ;  /* 0x000000180e004986 */ /* 0x000fe2000c101524 */
[----:B------:R-:W-:Y:S02]  /*62b0*/  IADD3 R20, P4, R61, R12, RZ ;  /* 0x0000000c3d147210 */ /* 0x000fe40007f9e0ff */
[----:B------:R-:W-:Y:S01]  /*62c0*/  F2FP.BF16.F32.PACK_AB R27, RZ, R27 ;  /* 0x0000001bff1b723e */ /* 0x000fe200000010ff */
[----:B------:R0:W-:Y:S01]  /*62d0*/  @P3 STG.E.U16 desc[UR36][R4.64], R25 ;  /* 0x0000001904003986 */ /* 0x0001e2000c101524 */
[C---:B------:R-:W-:Y:S01]  /*62e0*/  ISETP.GT.AND P3, PT, R0.reuse, 0x1, P0 ;  /* 0x000000010000780c */ /* 0x040fe20000764270 */
[C-C-:B------:R-:W-:Y:S01]  /*62f0*/  IMAD.X R7, R57.reuse, 0x1, R13.reuse, P5 ;  /* 0x0000000139077824 */ /* 0x140fe200028e060d */
[----:B------:R-:W-:Y:S01]  /*6300*/  ISETP.GT.AND P5, PT, R0, 0x8, P1 ;  /* 0x000000080000780c */ /* 0x000fe20000fa4270 */
[----:B------:R-:W-:Y:S01]  /*6310*/  IMAD.X R21, R57, 0x1, R13, P4 ;  /* 0x0000000139157824 */ /* 0x000fe200020e060d */
[----:B------:R-:W-:-:S02]  /*6320*/  F2FP.BF16.F32.PACK_AB R28, RZ, R28 ;  /* 0x0000001cff1c723e */ /* 0x000fc400000010ff */
[----:B------:R-:W-:Y:S01]  /*6330*/  @P2 STG.E.U16 desc[UR36][R6.64], R26 ;  /* 0x0000001a06002986 */ /* 0x000fe2000c101524 */
[C---:B------:R-:W-:Y:S02]  /*6340*/  ISETP.GT.AND P2, PT, R0.reuse, 0x9, P1 ;  /* 0x000000090000780c */ /* 0x040fe40000f44270 */
[----:B------:R-:W-:Y:S02]  /*6350*/  F2FP.BF16.F32.PACK_AB R29, RZ, R29 ;  /* 0x0000001dff1d723e */ /* 0x000fe400000010ff */
[----:B0-----:R-:W-:Y:S02]  /*6360*/  IADD3 R4, P4, R63, R8, RZ ;  /* 0x000000083f047210 */ /* 0x001fe40007f9e0ff */
[----:B------:R-:W-:Y:S01]  /*6370*/  @P3 STG.E.U16 desc[UR36][R20.64], R27 ;  /* 0x0000001b14003986 */ /* 0x000fe2000c101524 */
[----:B------:R-:W-:Y:S02]  /*6380*/  ISETP.GT.AND P3, PT, R0, 0x8, P0 ;  /* 0x000000080000780c */ /* 0x000fe40000764270 */
[----:B------:R-:W-:Y:S01]  /*6390*/  IMAD.X R5, R57, 0x1, R9, P4 ;  /* 0x0000000139057824 */ /* 0x000fe200020e0609 */
[----:B------:R-:W-:-:S02]  /*63a0*/  IADD3 R14, P4, R63, R12, RZ ;  /* 0x0000000c3f0e7210 */ /* 0x000fc40007f9e0ff */
[----:B------:R-:W-:Y:S02]  /*63b0*/  F2FP.BF16.F32.PACK_AB R30, RZ, R30 ;  /* 0x0000001eff1e723e */ /* 0x000fe400000010ff */
[----:B------:R0:W-:Y:S01]  /*63c0*/  @P5 STG.E.U16 desc[UR36][R4.64], R28 ;  /* 0x0000001c04005986 */ /* 0x0001e2000c101524 */
[----:B------:R-:W-:Y:S01]  /*63d0*/  IADD3 R10, P5, R65, R8, RZ ;  /* 0x00000008410a7210 */ /* 0x000fe20007fbe0ff */
[C---:B------:R-:W-:Y:S01]  /*63e0*/  IMAD.X R15, R57.reuse, 0x1, R13, P4 ;  /* 0x00000001390f7824 */ /* 0x040fe200020e060d */
[----:B------:R-:W-:Y:S02]  /*63f0*/  F2FP.BF16.F32.PACK_AB R31, RZ, R31 ;  /* 0x0000001fff1f723e */ /* 0x000fe400000010ff */
[----:B------:R-:W-:Y:S01]  /*6400*/  F2FP.BF16.F32.PACK_AB R32, RZ, R32 ;  /* 0x00000020ff20723e */ /* 0x000fe200000010ff */
[----:B------:R-:W-:Y:S01]  /*6410*/  IMAD.X R11, R57, 0x1, R9, P5 ;  /* 0x00000001390b7824 */ /* 0x000fe200028e0609 */
[----:B------:R-:W-:Y:S02]  /*6420*/  ISETP.GT.AND P5, PT, R0, 0x9, P0 ;  /* 0x000000090000780c */ /* 0x000fe400007a4270 */
[----:B------:R-:W-:-:S02]  /*6430*/  F2FP.BF16.F32.PACK_AB R33, RZ, R33 ;  /* 0x00000021ff21723e */ /* 0x000fc400000010ff */
[----:B------:R-:W-:Y:S01]  /*6440*/  @P2 STG.E.U16 desc[UR36][R10.64], R29 ;  /* 0x0000001d0a002986 */ /* 0x000fe2000c101524 */
[----:B0-----:R-:W-:Y:S02]  /*6450*/  IADD3 R4, P4, R65, R12, RZ ;  /* 0x0000000c41047210 */ /* 0x001fe40007f9e0ff */
[C---:B------:R-:W-:Y:S01]  /*6460*/  ISETP.GT.AND P2, PT, R0.reuse, 0x10, P1 ;  /* 0x000000100000780c */ /* 0x040fe20000f44270 */
[----:B------:R-:W-:Y:S01]  /*6470*/  @P3 STG.E.U16 desc[UR36][R14.64], R30 ;  /* 0x0000001e0e003986 */ /* 0x000fe2000c101524 */
[----:B------:R-:W-:Y:S01]  /*6480*/  ISETP.GT.AND P3, PT, R0, 0x11, P1 ;  /* 0x000000110000780c */ /* 0x000fe20000f64270 */
[----:B------:R-:W-:Y:S01]  /*6490*/  IMAD.X R5, R57, 0x1, R13, P4 ;  /* 0x0000000139057824 */ /* 0x000fe200020e060d */
[----:B------:R-:W-:Y:S02]  /*64a0*/  IADD3 R20, P4, R47, R8, RZ ;  /* 0x000000082f147210 */ /* 0x000fe40007f9e0ff */
[----:B------:R-:W-:Y:S02]  /*64b0*/  F2FP.BF16.F32.PACK_AB R34, RZ, R34 ;  /* 0x00000022ff22723e */ /* 0x000fe400000010ff */
[----:B------:R0:W-:Y:S01]  /*64c0*/  @P5 STG.E.U16 desc[UR36][R4.64], R31 ;  /* 0x0000001f04005986 */ /* 0x0001e2000c101524 */
[----:B------:R-:W-:Y:S01]  /*64d0*/  IADD3 R6, P5, R45, R8, RZ ;  /* 0x000000082d067210 */ /* 0x000fe20007fbe0ff */
[----:B------:R-:W-:Y:S01]  /*64e0*/  IMAD.X R21, R57, 0x1, R9, P4 ;  /* 0x0000000139157824 */ /* 0x000fe200020e0609 */
[----:B------:R-:W-:-:S02]  /*64f0*/  F2FP.BF16.F32.PACK_AB R35, RZ, R35 ;  /* 0x00000023ff23723e */ /* 0x000fc400000010ff */
[----:B------:R-:W-:Y:S01]  /*6500*/  F2FP.BF16.F32.PACK_AB R36, RZ, R36 ;  /* 0x00000024ff24723e */ /* 0x000fe200000010ff */
[----:B------:R-:W-:Y:S01]  /*6510*/  IMAD.X R7, R57, 0x1, R9, P5 ;  /* 0x0000000139077824 */ /* 0x000fe200028e0609 */
[C---:B------:R-:W-:Y:S02]  /*6520*/  ISETP.GT.AND P5, PT, R0.reuse, 0x10, P0 ;  /* 0x000000100000780c */ /* 0x040fe400007a4270 */
[----:B------:R-:W-:Y:S02]  /*6530*/  F2FP.BF16.F32.PACK_AB R37, RZ, R37 ;  /* 0x00000025ff25723e */ /* 0x000fe400000010ff */
[----:B------:R1:W-:Y:S01]  /*6540*/  @P2 STG.E.U16 desc[UR36][R6.64], R32 ;  /* 0x0000002006002986 */ /* 0x0003e2000c101524 */
[----:B0-----:R-:W-:Y:S02]  /*6550*/  IADD3 R4, P4, R45, R12, RZ ;  /* 0x0000000c2d047210 */ /* 0x001fe40007f9e0ff */
[-C--:B------:R-:W-:Y:S01]  /*6560*/  IADD3 R14, P2, R41, R8.reuse, RZ ;  /* 0x00000008290e7210 */ /* 0x080fe20007f5e0ff */
[----:B------:R1:W-:Y:S01]  /*6570*/  @P3 STG.E.U16 desc[UR36][R20.64], R33 ;  /* 0x0000002114003986 */ /* 0x0003e2000c101524 */
[----:B------:R-:W-:Y:S01]  /*6580*/  IADD3 R8, P3, R43, R8, RZ ;  /* 0x000000082b087210 */ /* 0x000fe20007f7e0ff */
[C---:B------:R-:W-:Y:S01]  /*6590*/  IMAD.X R5, R57.reuse, 0x1, R13, P4 ;  /* 0x0000000139057824 */ /* 0x040fe200020e060d */
[----:B------:R-:W-:Y:S01]  /*65a0*/  ISETP.GT.AND P4, PT, R0, 0x11, P0 ;  /* 0x000000110000780c */ /* 0x000fe20000784270 */
[C-C-:B------:R-:W-:Y:S01]  /*65b0*/  IMAD.X R15, R57.reuse, 0x1, R9.reuse, P2 ;  /* 0x00000001390f7824 */ /* 0x140fe200010e0609 */
[----:B------:R-:W-:Y:S01]  /*65c0*/  F2FP.BF16.F32.PACK_AB R38, RZ, R38 ;  /* 0x00000026ff26723e */ /* 0x000fe200000010ff */
[----:B------:R-:W-:Y:S01]  /*65d0*/  IMAD.X R9, R57, 0x1, R9, P3 ;  /* 0x0000000139097824 */ /* 0x000fe200018e0609 */
[----:B------:R1:W-:Y:S01]  /*65e0*/  @P5 STG.E.U16 desc[UR36][R4.64], R34 ;  /* 0x0000002204005986 */ /* 0x0003e2000c101524 */
[----:B------:R-:W-:-:S02]  /*65f0*/  IADD3 R10, P5, R47, R12, RZ ;  /* 0x0000000c2f0a7210 */ /* 0x000fc40007fbe0ff */
[C---:B------:R-:W-:Y:S02]  /*6600*/  ISETP.GT.AND P3, PT, R0.reuse, 0x18, P1 ;  /* 0x000000180000780c */ /* 0x040fe40000f64270 */
[C---:B------:R-:W-:Y:S01]  /*6610*/  ISETP.GT.AND P1, PT, R0.reuse, 0x19, P1 ;  /* 0x000000190000780c */ /* 0x040fe20000f24270 */
[--C-:B------:R-:W-:Y:S01]  /*6620*/  IMAD.X R11, R57, 0x1, R13.reuse, P5 ;  /* 0x00000001390b7824 */ /* 0x100fe200028e060d */
[-C--:B------:R-:W-:Y:S02]  /*6630*/  IADD3 R24, P5, R41, R12.reuse, RZ ;  /* 0x0000000c29187210 */ /* 0x080fe40007fbe0ff */
[----:B------:R-:W-:Y:S02]  /*6640*/  IADD3 R12, P2, R43, R12, RZ ;  /* 0x0000000c2b0c7210 */ /* 0x000fe40007f5e0ff */
[----:B------:R-:W-:Y:S01]  /*6650*/  F2FP.BF16.F32.PACK_AB R39, RZ, R39 ;  /* 0x00000027ff27723e */ /* 0x000fe200000010ff */
[C-C-:B------:R-:W-:Y:S01]  /*6660*/  IMAD.X R25, R57.reuse, 0x1, R13.reuse, P5 ;  /* 0x0000000139197824 */ /* 0x140fe200028e060d */
[C---:B------:R-:W-:Y:S01]  /*6670*/  ISETP.GT.AND P5, PT, R0.reuse, 0x18, P0 ;  /* 0x000000180000780c */ /* 0x040fe200007a4270 */
[----:B------:R-:W-:Y:S01]  /*6680*/  IMAD.X R13, R57, 0x1, R13, P2 ;  /* 0x00000001390d7824 */ /* 0x000fe200010e060d */
[----:B------:R-:W-:Y:S01]  /*6690*/  ISETP.GT.AND P0, PT, R0, 0x19, P0 ;  /* 0x000000190000780c */ /* 0x000fe20000704270 */
[----:B------:R1:W-:Y:S04]  /*66a0*/  @P4 STG.E.U16 desc[UR36][R10.64], R35 ;  /* 0x000000230a004986 */ /* 0x0003e8000c101524 */
[----:B------:R1:W-:Y:S04]  /*66b0*/  @P3 STG.E.U16 desc[UR36][R14.64], R36 ;  /* 0x000000240e003986 */ /* 0x0003e8000c101524 */
[----:B------:R1:W-:Y:S04]  /*66c0*/  @P1 STG.E.U16 desc[UR36][R8.64], R37 ;  /* 0x0000002508001986 */ /* 0x0003e8000c101524 */
[----:B------:R1:W-:Y:S04]  /*66d0*/  @P5 STG.E.U16 desc[UR36][R24.64], R38 ;  /* 0x0000002618005986 */ /* 0x0003e8000c101524 */
[----:B------:R1:W-:Y:S02]  /*66e0*/  @P0 STG.E.U16 desc[UR36][R12.64], R39 ;  /* 0x000000270c000986 */ /* 0x0003e4000c101524 */
.L_x_106:
[----:B------:R-:W-:Y:S05]  /*66f0*/  BSYNC B0 ;  /* 0x0000000000007941 */ /* 0x000fea0003800000 */
.L_x_28:
[----:B------:R-:W-:Y:S01]  /*6700*/  ULDC UR4, c[0x0][0xc] ;  /* 0x0000030000047ab9 */ /* 0x000fe20000000800 */
[----:B------:R-:W-:Y:S01]  /*6710*/  ULDC UR5, c[0x0][0x10] ;  /* 0x0000040000057ab9 */ /* 0x000fe20000000800 */
[----:B-1-34-:R-:W1:Y:S01]  /*6720*/  LDC R5, c[0x0][0x14] ;  /* 0x00000500ff057b82 */ /* 0x01ae620000000800 */
[----:B------:R-:W-:Y:S01]  /*6730*/  UIMAD.WIDE.U32 UR4, UR4, UR5, URZ ;  /* 0x00000005040472a5 */ /* 0x000fe2000f8e003f */
[----:B------:R-:W-:Y:S01]  /*6740*/  PRMT R0, RZ, 0x7610, R0 ;  /* 0x00007610ff007816 */ /* 0x000fe20000000000 */
[----:B------:R-:W-:Y:S02]  /*6750*/  IMAD.MOV.U32 R75, RZ, RZ, -0x1 ;  /* 0xffffffffff4b7424 */ /* 0x000fe400078e00ff */
[----:B------:R-:W-:Y:S02]  /*6760*/  IMAD.MOV.U32 R73, RZ, RZ, -0x1 ;  /* 0xffffffffff497424 */ /* 0x000fe400078e00ff */
[----:B-1----:R-:W-:-:S04]  /*6770*/  IMAD.WIDE.U32 R16, R5, UR4, R16 ;  /* 0x0000000405107c25 */ /* 0x002fc8000f8e0010 */
[----:B------:R-:W-:Y:S01]  /*6780*/  IMAD R5, R5, UR5, RZ ;  /* 0x0000000505057c24 */ /* 0x000fe2000f8e02ff */
[----:B------:R-:W-:Y:S02]  /*6790*/  ULDC.64 UR4, c[0x0][0x650] ;  /* 0x0001940000047ab9 */ /* 0x000fe40000000a00 */
[----:B------:R-:W-:Y:S01]  /*67a0*/  ISETP.GE.U32.AND P0, PT, R16, UR4, PT ;  /* 0x0000000410007c0c */ /* 0x000fe2000bf06070 */
[----:B------:R-:W-:-:S05]  /*67b0*/  IMAD.IADD R17, R17, 0x1, R5 ;  /* 0x0000000111117824 */ /* 0x000fca00078e0205 */
[----:B------:R-:W-:-:S13]  /*67c0*/  ISETP.GE.U32.AND.EX P0, PT, R17, UR5, PT, P0 ;  /* 0x0000000511007c0c */ /* 0x000fda000bf06100 */
[----:B------:R-:W-:Y:S05]  /*67d0*/  @P0 BRA `(.L_x_107) ;  /* 0x0000000400640947 */ /* 0x000fea0003800000 */
[----:B------:R-:W1:Y:S01]  /*67e0*/  S2R R12, SR_CTAID.X ;  /* 0x00000000000c7919 */ /* 0x000e620000002500 */
[----:B------:R-:W3:Y:S01]  /*67f0*/  LDC.64 R10, c[0x0][0x628] ;  /* 0x00018a00ff0a7b82 */ /* 0x000ee20000000a00 */
[----:B------:R-:W-:Y:S01]  /*6800*/  ULDC UR4, c[0x0][0x150] ;  /* 0x0000540000047ab9 */ /* 0x000fe20000000800 */
[----:B0-----:R-:W-:Y:S01]  /*6810*/  IMAD.MOV.U32 R8, RZ, RZ, R16 ;  /* 0x000000ffff087224 */ /* 0x001fe200078e0010 */
[----:B------:R-:W0:Y:S01]  /*6820*/  S2R R24, SR_CTAID.Y ;  /* 0x0000000000187919 */ /* 0x000e220000002600 */
[----:B------:R-:W-:-:S04]  /*6830*/  IMAD.MOV.U32 R9, RZ, RZ, R17 ;  /* 0x000000ffff097224 */ /* 0x000fc800078e0011 */
[----:B------:R-:W4:Y:S08]  /*6840*/  LDC R21, c[0x0][0x144] ;  /* 0x00005100ff157b82 */ /* 0x000f300000000800 */
[----:B------:R-:W0:Y:S08]  /*6850*/  LDC R0, c[0x0][0x630] ;  /* 0x00018c00ff007b82 */ /* 0x000e300000000800 */
[----:B------:R-:W0:Y:S01]  /*6860*/  LDC.64 R14, c[0x0][0x620] ;  /* 0x00018800ff0e7b82 */ /* 0x000e220000000a00 */
[----:B---3--:R-:W-:-:S04]  /*6870*/  ISETP.NE.U32.AND P0, PT, R10, RZ, PT ;  /* 0x000000ff0a00720c */ /* 0x008fc80003f05070 */
[----:B------:R-:W-:Y:S02]  /*6880*/  ISETP.NE.AND.EX P0, PT, R11, RZ, PT, P0 ;  /* 0x000000ff0b00720c */ /* 0x000fe40003f05300 */
[----:B-1----:R-:W-:-:S05]  /*6890*/  I2FP.F32.U32 R3, R12 ;  /* 0x0000000c00037245 */ /* 0x002fca0000201000 */
[----:B------:R-:W-:-:S04]  /*68a0*/  FMUL R3, R3, UR4 ;  /* 0x0000000403037c20 */ /* 0x000fc80008400000 */
[----:B------:R1:W3:Y:S02]  /*68b0*/  F2I.U32.TRUNC.NTZ R20, R3 ;  /* 0x0000000300147305 */ /* 0x0002e4000020f000 */
[----:B----4-:R-:W-:Y:S05]  /*68c0*/  @!P0 BRA `(.L_x_108) ;  /* 0x0000000000288947 */ /* 0x010fea0003800000 */
[----:B-1----:R-:W1:Y:S02]  /*68d0*/  LDC R3, c[0x0][0x634] ;  /* 0x00018d00ff037b82 */ /* 0x002e640000000800 */
[----:B-1----:R-:W-:-:S05]  /*68e0*/  IADD3 R3, P0, R16, R3, RZ ;  /* 0x0000000310037210 */ /* 0x002fca0007f1e0ff */
        /* <DEDUP_REMOVED lines=8> */
.L_x_108:
[----:B------:R-:W4:Y:S01]  /*6970*/  LDC.64 R30, c[0x0][0x640] ;  /* 0x00019000ff1e7b82 */ /* 0x000f220000000a00 */
[-CC-:B0-----:R-:W-:Y:S01]  /*6980*/  SHF.R.U64 R73, R8, R0.reuse, R9.reuse ;  /* 0x0000000008497219 */ /* 0x181fe20000001209 */
[----:B---3--:R-:W-:Y:S01]  /*6990*/  IMAD.MOV R20, RZ, RZ, -R20 ;  /* 0x000000ffff147224 */ /* 0x008fe200078e0a14 */
[----:B------:R-:W-:Y:S01]  /*69a0*/  SHF.R.U32.HI R0, RZ, R0, R9 ;  /* 0x00000000ff007219 */ /* 0x000fe20000011609 */
[----:B------:R-:W-:Y:S01]  /*69b0*/  ULDC UR4, c[0x0][0x154] ;  /* 0x0000550000047ab9 */ /* 0x000fe20000000800 */
[----:B-1----:R-:W-:Y:S01]  /*69c0*/  IADD3 R3, P0, RZ, -R73, RZ ;  /* 0x80000049ff037210 */ /* 0x002fe20007f1e0ff */
[----:B------:R-:W-:Y:S02]  /*69d0*/  IMAD R26, R21, R20, R12 ;  /* 0x00000014151a7224 */ /* 0x000fe400078e020c */
[----:B------:R-:W0:Y:S01]  /*69e0*/  LDC R6, c[0x0][0x618] ;  /* 0x00018600ff067b82 */ /* 0x000e220000000800 */
[----:B------:R-:W-:Y:S02]  /*69f0*/  IMAD.MOV.U32 R7, RZ, RZ, 0x1 ;  /* 0x00000001ff077424 */ /* 0x000fe400078e00ff */
[----:B------:R-:W-:-:S04]  /*6a00*/  IMAD.X R5, RZ, RZ, ~R0, P0 ;  /* 0x000000ffff057224 */ /* 0x000fc800000e0e00 */
[-C--:B------:R-:W-:Y:S01]  /*6a10*/  IMAD R0, R5, R14.reuse, RZ ;  /* 0x0000000e05007224 */ /* 0x080fe200078e02ff */
[----:B------:R-:W1:Y:S01]  /*6a20*/  LDC R8, c[0x0][0x608] ;  /* 0x00018200ff087b82 */ /* 0x000e620000000800 */
[----:B------:R-:W-:-:S04]  /*6a30*/  IMAD.WIDE.U32 R4, R3, R14, R16 ;  /* 0x0000000e03047225 */ /* 0x000fc800078e0010 */
[----:B------:R-:W-:Y:S01]  /*6a40*/  IMAD R3, R3, R15, R0 ;  /* 0x0000000f03037224 */ /* 0x000fe200078e0200 */
[----:B------:R-:W-:Y:S02]  /*6a50*/  I2FP.F32.U32 R0, R24 ;  /* 0x0000001800007245 */ /* 0x000fe40000201000 */
[----:B------:R-:W3:Y:S01]  /*6a60*/  LDC R28, c[0x0][0x658] ;  /* 0x00019600ff1c7b82 */ /* 0x000ee20000000800 */
[----:B------:R-:W-:Y:S01]  /*6a70*/  IMAD.IADD R3, R5, 0x1, R3 ;  /* 0x0000000105037824 */ /* 0x000fe200078e0203 */
[----:B----4-:R-:W-:Y:S01]  /*6a80*/  ISETP.NE.U32.AND P0, PT, R30, RZ, PT ;  /* 0x000000ff1e00720c */ /* 0x010fe20003f05070 */
[----:B------:R-:W-:Y:S01]  /*6a90*/  FMUL R0, R0, UR4 ;  /* 0x0000000400007c20 */ /* 0x000fe20008400000 */
[----:B------:R-:W-:Y:S02]  /*6aa0*/  IMAD.MOV.U32 R5, RZ, RZ, -0x1 ;  /* 0xffffffffff057424 */ /* 0x000fe400078e00ff */
[----:B------:R-:W-:Y:S01]  /*6ab0*/  ISETP.NE.AND.EX P0, PT, R31, RZ, PT, P0 ;  /* 0x000000ff1f00720c */ /* 0x000fe20003f05300 */
[----:B------:R4:W2:Y:S01]  /*6ac0*/  F2I.U32.TRUNC.NTZ R14, R0 ;  /* 0x00000000000e7305 */ /* 0x0008a2000020f000 */
[----:B------:R-:W2:Y:S01]  /*6ad0*/  LDC R15, c[0x0][0x148] ;  /* 0x00005200ff0f7b82 */ /* 0x000ea20000000800 */
[----:B0-----:R-:W-:-:S02]  /*6ae0*/  SHF.R.U64 R12, R4, R6, R3 ;  /* 0x00000006040c7219 */ /* 0x001fc40000001203 */
[----:B------:R-:W-:-:S05]  /*6af0*/  SHF.R.U32.HI R3, RZ, R6, R3 ;  /* 0x00000006ff037219 */ /* 0x000fca0000011603 */
[----:B------:R-:W0:Y:S01]  /*6b00*/  LDC R20, c[0x0][0x600] ;  /* 0x00018000ff147b82 */ /* 0x000e220000000800 */
[-CC-:B-1----:R-:W-:Y:S02]  /*6b10*/  SHF.R.U64 R10, R12, R8.reuse, R3.reuse ;  /* 0x000000080c0a7219 */ /* 0x182fe40000001203 */
[----:B------:R-:W-:-:S05]  /*6b20*/  SHF.R.U32.HI R3, RZ, R8, R3 ;  /* 0x00000008ff037219 */ /* 0x000fca0000011603 */
[----:B------:R-:W1:Y:S01]  /*6b30*/  LDC R25, c[0x0][0x648] ;  /* 0x00019200ff197b82 */ /* 0x000e620000000800 */
[-C--:B---3--:R-:W-:Y:S02]  /*6b40*/  SHF.L.U32 R4, R5, R28.reuse, RZ ;  /* 0x0000001c05047219 */ /* 0x088fe400000006ff */
[-CC-:B------:R-:W-:Y:S02]  /*6b50*/  SHF.R.U64 R13, R10, R28.reuse, R3.reuse ;  /* 0x0000001c0a0d7219 */ /* 0x180fe40000001203 */
[----:B------:R-:W-:Y:S02]  /*6b60*/  SHF.R.U32.HI R5, RZ, R28, R3 ;  /* 0x0000001cff057219 */ /* 0x000fe40000011603 */
[----:B------:R-:W-:Y:S01]  /*6b70*/  LOP3.LUT R21, RZ, R4, RZ, 0x33, !PT ;  /* 0x00000004ff157212 */ /* 0x000fe200078e33ff */
[----:B------:R-:W3:Y:S01]  /*6b80*/  LDC R27, c[0x0][0x638] ;  /* 0x00018e00ff1b7b82 */ /* 0x000ee20000000800 */
[----:B------:R-:W-:Y:S01]  /*6b90*/  SHF.L.U32 R28, R7, R28, RZ ;  /* 0x0000001c071c7219 */ /* 0x000fe200000006ff */
[----:B------:R-:W-:-:S06]  /*6ba0*/  IMAD.MOV.U32 R4, RZ, RZ, R13 ;  /* 0x000000ffff047224 */ /* 0x000fcc00078e000d */
[----:B------:R-:W0:Y:S01]  /*6bb0*/  LDC R29, c[0x0][0x610] ;  /* 0x00018400ff1d7b82 */ /* 0x000e220000000800 */
[----:B----4-:R-:W-:Y:S05]  /*6bc0*/  @!P0 BRA `(.L_x_109) ;  /* 0x0000000000288947 */ /* 0x010fea0003800000 */
[----:B------:R-:W4:Y:S02]  /*6bd0*/  LDC R0, c[0x0][0x64c] ;  /* 0x00019300ff007b82 */ /* 0x000f240000000800 */
[----:B----4-:R-:W-:-:S05]  /*6be0*/  IADD3 R3, P0, R13, R0, RZ ;  /* 0x000000000d037210 */ /* 0x010fca0007f1e0ff */
        /* <DEDUP_REMOVED lines=8> */
.L_x_109:
[----:B------:R-:W-:Y:S01]  /*6c70*/  ISETP.NE.AND P0, PT, R2, 0x1, PT ;  /* 0x000000010200780c */ /* 0x000fe20003f05270 */
[----:B--2---:R-:W-:Y:S01]  /*6c80*/  IMAD.MOV R14, RZ, RZ, -R14 ;  /* 0x000000ffff0e7224 */ /* 0x004fe200078e0a0e */
[----:B-1----:R-:W-:Y:S01]  /*6c90*/  SHF.R.U64 R0, R4, R25, R5 ;  /* 0x0000001904007219 */ /* 0x002fe20000001205 */
[----:B0-----:R-:W-:Y:S01]  /*6ca0*/  VIADD R5, R20, 0xffffffff ;  /* 0xffffffff14057836 */ /* 0x001fe20000000000 */
[----:B------:R-:W-:Y:S01]  /*6cb0*/  LOP3.LUT R3, R10, R21, RZ, 0xc0, !PT ;  /* 0x000000150a037212 */ /* 0x000fe200078ec0ff */
[----:B------:R-:W-:Y:S02]  /*6cc0*/  IMAD.MOV.U32 R6, RZ, RZ, 0x1 ;  /* 0x00000001ff067424 */ /* 0x000fe400078e00ff */
[----:B------:R-:W-:Y:S01]  /*6cd0*/  IMAD.MOV R4, RZ, RZ, -R0 ;  /* 0x000000ffff047224 */ /* 0x000fe200078e0a00 */
[----:B------:R-:W-:Y:S01]  /*6ce0*/  LOP3.LUT R5, R12, R5, RZ, 0xc0, !PT ;  /* 0x000000050c057212 */ /* 0x000fe200078ec0ff */
[----:B------:R-:W-:Y:S02]  /*6cf0*/  IMAD R3, R28, R0, R3 ;  /* 0x000000001c037224 */ /* 0x000fe400078e0203 */
[----:B---3--:R-:W-:-:S02]  /*6d00*/  IMAD R0, R4, R27, R13 ;  /* 0x0000001b04007224 */ /* 0x008fc400078e020d */
[----:B------:R-:W-:Y:S02]  /*6d10*/  @P0 IMAD R26, R15, R14, R24 ;  /* 0x0000000e0f1a0224 */ /* 0x000fe400078e0218 */
[----:B------:R-:W-:Y:S01]  /*6d20*/  IMAD R4, R0, R20, R5 ;  /* 0x0000001400047224 */ /* 0x000fe200078e0205 */
[----:B------:R-:W-:Y:S01]  /*6d30*/  PRMT R0, R6, 0x7610, R0 ;  /* 0x0000761006007816 */ /* 0x000fe20000000000 */
[----:B------:R-:W-:-:S05]  /*6d40*/  IMAD R3, R3, R29, R26 ;  /* 0x0000001d03037224 */ /* 0x000fca00078e021a */
[----:B------:R-:W-:Y:S02]  /*6d50*/  SEL R75, R4, R3, !P0 ;  /* 0x00000003044b7207 */ /* 0x000fe40004000000 */
[----:B------:R-:W-:-:S07]  /*6d60*/  SEL R3, R3, R4, !P0 ;  /* 0x0000000403037207 */ /* 0x000fce0004000000 */
.L_x_107:
[----:B------:R-:W-:Y:S01]  /*6d70*/  LOP3.LUT P0, RZ, R0, 0xff, RZ, 0xc0, !PT ;  /* 0x000000ff00ff7812 */ /* 0x000fe2000780c0ff */
[----:B------:R-:W-:-:S12]  /*6d80*/  IMAD.MOV.U32 R74, RZ, RZ, R3 ;  /* 0x000000ffff4a7224 */ /* 0x000fd800078e0003 */
[----:B------:R-:W-:Y:S05]  /*6d90*/  @P0 BRA `(.L_x_110) ;  /* 0xffffffa000540947 */ /* 0x000fea000383ffff */
[----:B------:R-:W-:Y:S05]  /*6da0*/  EXIT ;  /* 0x000000000000794d */ /* 0x000fea0003800000 */
.L_x_3:
[----:B0-----:R-:W-:Y:S01]  /*6db0*/  ULDC.64 UR4, c[0x0][0x650] ;  /* 0x0001940000047ab9 */ /* 0x001fe20000000a00 */
        /* <DEDUP_REMOVED lines=25> */
.L_x_112:
[--C-:B------:R-:W-:Y:S01]  /*6f50*/  SHF.R.U64 R12, R10, R14, R11.reuse ;  /* 0x0000000e0a0c7219 */ /* 0x100fe2000000120b */
[----:B------:R-:W0:Y:S01]  /*6f60*/  LDC R22, c[0x0][0x618] ;  /* 0x00018600ff167b82 */ /* 0x000e220000000800 */
[----:B------:R-:W-:Y:S01]  /*6f70*/  I2FP.F32.U32 R6, R4 ;  /* 0x0000000400067245 */ /* 0x000fe20000201000 */
[----:B------:R-:W-:Y:S01]  /*6f80*/  ULDC UR4, c[0x0][0x150] ;  /* 0x0000540000047ab9 */ /* 0x000fe20000000800 */
[----:B------:R-:W-:Y:S02]  /*6f90*/  SHF.R.U32.HI R5, RZ, R14, R11 ;  /* 0x0000000eff057219 */ /* 0x000fe4000001160b */
[----:B------:R-:W-:Y:S01]  /*6fa0*/  IADD3 R9, P0, RZ, -R12, RZ ;  /* 0x8000000cff097210 */ /* 0x000fe20007f1e0ff */
[----:B------:R-:W-:Y:S01]  /*6fb0*/  FMUL R11, R6, UR4 ;  /* 0x00000004060b7c20 */ /* 0x000fe20008400000 */
[----:B------:R-:W-:Y:S01]  /*6fc0*/  ULDC UR4, c[0x0][0x154] ;  /* 0x0000550000047ab9 */ /* 0x000fe20000000800 */
[----:B------:R-:W1:Y:S02]  /*6fd0*/  LDC.64 R24, c[0x0][0x640] ;  /* 0x00019000ff187b82 */ /* 0x000e640000000a00 */
[----:B------:R-:W-:-:S02]  /*6fe0*/  IMAD.X R5, RZ, RZ, ~R5, P0 ;  /* 0x000000ffff057224 */ /* 0x000fc400000e0e05 */
[----:B------:R-:W2:Y:S01]  /*6ff0*/  F2I.U32.TRUNC.NTZ R11, R11 ;  /* 0x0000000b000b7305 */ /* 0x000ea2000020f000 */
[----:B------:R-:W-:-:S03]  /*7000*/  IMAD.WIDE.U32 R6, R9, R20, R16 ;  /* 0x0000001409067225 */ /* 0x000fc600078e0010 */
[----:B------:R-:W3:Y:S01]  /*7010*/  LDC R13, c[0x0][0x144] ;  /* 0x00005100ff0d7b82 */ /* 0x000ee20000000800 */
[----:B------:R-:W-:-:S04]  /*7020*/  IMAD R8, R5, R20, RZ ;  /* 0x0000001405087224 */ /* 0x000fc800078e02ff */
[----:B------:R-:W-:Y:S02]  /*7030*/  IMAD R5, R9, R21, R8 ;  /* 0x0000001509057224 */ /* 0x000fe400078e0208 */
[----:B------:R-:W-:Y:S01]  /*7040*/  IMAD.MOV.U32 R8, RZ, RZ, -0x1 ;  /* 0xffffffffff087424 */ /* 0x000fe200078e00ff */
[----:B------:R-:W4:Y:S01]  /*7050*/  LDC R14, c[0x0][0x608] ;  /* 0x00018200ff0e7b82 */ /* 0x000f220000000800 */
[----:B------:R-:W-:Y:S01]  /*7060*/  IMAD.IADD R5, R7, 0x1, R5 ;  /* 0x0000000107057824 */ /* 0x000fe200078e0205 */
[----:B------:R-:W-:-:S04]  /*7070*/  I2FP.F32.U32 R7, R3 ;  /* 0x0000000300077245 */ /* 0x000fc80000201000 */
[-C--:B0-----:R-:W-:Y:S01]  /*7080*/  SHF.R.U64 R10, R6, R22.reuse, R5 ;  /* 0x00000016060a7219 */ /* 0x081fe20000001205 */
[----:B--2---:R-:W-:Y:S01]  /*7090*/  IMAD.MOV R6, RZ, RZ, -R11 ;  /* 0x000000ffff067224 */ /* 0x004fe200078e0a0b */
[----:B------:R-:W0:Y:S01]  /*70a0*/  LDC R9, c[0x0][0x658] ;  /* 0x00019600ff097b82 */ /* 0x000e220000000800 */
[----:B-1----:R-:W-:Y:S01]  /*70b0*/  ISETP.NE.U32.AND P0, PT, R24, RZ, PT ;  /* 0x000000ff1800720c */ /* 0x002fe20003f05070 */
[----:B------:R-:W-:Y:S01]  /*70c0*/  FMUL R7, R7, UR4 ;  /* 0x0000000407077c20 */ /* 0x000fe20008400000 */
[----:B------:R-:W-:Y:S02]  /*70d0*/  SHF.R.U32.HI R5, RZ, R22, R5 ;  /* 0x00000016ff057219 */ /* 0x000fe40000011605 */
[----:B------:R-:W-:-:S03]  /*70e0*/  ISETP.NE.AND.EX P0, PT, R25, RZ, PT, P0 ;  /* 0x000000ff1900720c */ /* 0x000fc60003f05300 */
[----:B------:R-:W1:Y:S01]  /*70f0*/  LDC R20, c[0x0][0x148] ;  /* 0x00005200ff147b82 */ /* 0x000e620000000800 */
[----:B---3--:R-:W-:Y:S02]  /*7100*/  IMAD R23, R13, R6, R4 ;  /* 0x000000060d177224 */ /* 0x008fe400078e0204 */
[----:B------:R-:W-:-:S05]  /*7110*/  IMAD.MOV.U32 R6, RZ, RZ, 0x1 ;  /* 0x00000001ff067424 */ /* 0x000fca00078e00ff */
[----:B------:R-:W2:Y:S01]  /*7120*/  LDC R21, c[0x0][0x600] ;  /* 0x00018000ff157b82 */ /* 0x000ea20000000800 */
[-CC-:B----4-:R-:W-:Y:S02]  /*7130*/  SHF.R.U64 R13, R10, R14.reuse, R5.reuse ;  /* 0x0000000e0a0d7219 */ /* 0x190fe40000001205 */
[----:B------:R-:W-:Y:S02]  /*7140*/  SHF.R.U32.HI R4, RZ, R14, R5 ;  /* 0x0000000eff047219 */ /* 0x000fe40000011605 */
[----:B------:R3:W4:Y:S03]  /*7150*/  F2I.U32.TRUNC.NTZ R14, R7 ;  /* 0x00000007000e7305 */ /* 0x000726000020f000 */
[----:B------:R-:W1:Y:S01]  /*7160*/  LDC R26, c[0x0][0x648] ;  /* 0x00019200ff1a7b82 */ /* 0x000e620000000800 */
[-C--:B0-----:R-:W-:Y:S02]  /*7170*/  SHF.R.U64 R15, R13, R9.reuse, R4 ;  /* 0x000000090d0f7219 */ /* 0x081fe40000001204 */
[----:B------:R-:W-:-:S02]  /*7180*/  SHF.L.U32 R8, R8, R9, RZ ;  /* 0x0000000908087219 */ /* 0x000fc400000006ff */
[-C--:B------:R-:W-:Y:S01]  /*7190*/  SHF.R.U32.HI R5, RZ, R9.reuse, R4 ;  /* 0x00000009ff057219 */ /* 0x080fe20000011604 */
[----:B------:R-:W-:Y:S01]  /*71a0*/  IMAD.MOV.U32 R4, RZ, RZ, R15 ;  /* 0x000000ffff047224 */ /* 0x000fe200078e000f */
[----:B------:R-:W-:Y:S01]  /*71b0*/  SHF.L.U32 R22, R6, R9, RZ ;  /* 0x0000000906167219 */ /* 0x000fe200000006ff */
[----:B------:R-:W0:Y:S01]  /*71c0*/  LDC R27, c[0x0][0x638] ;  /* 0x00018e00ff1b7b82 */ /* 0x000e220000000800 */
[----:B------:R-:W-:-:S07]  /*71d0*/  LOP3.LUT R28, RZ, R8, RZ, 0x33, !PT ;  /* 0x00000008ff1c7212 */ /* 0x000fce00078e33ff */
        /* <DEDUP_REMOVED lines=12> */
.L_x_113:
[----:B------:R-:W-:Y:S01]  /*72a0*/  ISETP.NE.AND P0, PT, R2, 0x1, PT ;  /* 0x000000010200780c */ /* 0x000fe20003f05270 */
[----:B--2---:R-:W-:Y:S01]  /*72b0*/  VIADD R7, R21, 0xffffffff ;  /* 0xffffffff15077836 */ /* 0x004fe20000000000 */
[----:B-1----:R-:W-:Y:S01]  /*72c0*/  SHF.R.U64 R5, R4, R26, R5 ;  /* 0x0000001a04057219 */ /* 0x002fe20000001205 */
[----:B------:R-:W-:Y:S01]  /*72d0*/  IMAD.MOV R14, RZ, RZ, -R14 ;  /* 0x000000ffff0e7224 */ /* 0x000fe200078e0a0e */
[----:B------:R-:W-:Y:S01]  /*72e0*/  LOP3.LUT R4, R13, R28, RZ, 0xc0, !PT ;  /* 0x0000001c0d047212 */ /* 0x000fe200078ec0ff */
[----:B------:R-:W-:Y:S01]  /*72f0*/  IMAD.MOV.U32 R8, RZ, RZ, R12 ;  /* 0x000000ffff087224 */ /* 0x000fe200078e000c */
[----:B------:R-:W-:Y:S01]  /*7300*/  LOP3.LUT R10, R10, R7, RZ, 0xc0, !PT ;  /* 0x000000070a0a7212 */ /* 0x000fe200078ec0ff */
[----:B------:R-:W-:Y:S02]  /*7310*/  IMAD.MOV R6, RZ, RZ, -R5 ;  /* 0x000000ffff067224 */ /* 0x000fe400078e0a05 */
[----:B------:R-:W-:-:S04]  /*7320*/  IMAD R4, R22, R5, R4 ;  /* 0x0000000516047224 */ /* 0x000fc800078e0204 */
[----:B------:R-:W-:Y:S02]  /*7330*/  @P0 IMAD R23, R20, R14, R3 ;  /* 0x0000000e14170224 */ /* 0x000fe400078e0203 */
[----:B0-----:R-:W-:Y:S02]  /*7340*/  IMAD R3, R6, R27, R15 ;  /* 0x0000001b06037224 */ /* 0x001fe400078e020f */
[----:B------:R-:W-:Y:S02]  /*7350*/  IMAD R7, R4, R29, R23 ;  /* 0x0000001d04077224 */ /* 0x000fe400078e0217 */
[----:B------:R-:W-:Y:S02]  /*7360*/  IMAD R4, R3, R21, R10 ;  /* 0x0000001503047224 */ /* 0x000fe400078e020a */
[----:B------:R-:W-:-:S03]  /*7370*/  IMAD.MOV.U32 R6, RZ, RZ, 0x1 ;  /* 0x00000001ff067424 */ /* 0x000fc600078e00ff */
[----:B------:R-:W-:Y:S02]  /*7380*/  SEL R9, R4, R7, !P0 ;  /* 0x0000000704097207 */ /* 0x000fe40004000000 */
[----:B------:R-:W-:-:S07]  /*7390*/  SEL R7, R7, R4, !P0 ;  /* 0x0000000407077207 */ /* 0x000fce0004000000 */
.L_x_111:
[----:B------:R-:W-:-:S08]  /*73a0*/  NOP ;  /* 0x0000000000007918 */ /* 0x000fd00000000000 */
[----:B------:R-:W0:-:S00]  /*73b0*/  USETMAXREG.DEALLOC.CTAPOOL 0x28 ;  /* 0x00000028000079c8 */ /* 0x000e0000080e0500 */
[----:B0-----:R-:W-:-:S13]  /*73c0*/  ISETP.NE.AND P0, PT, R0, RZ, PT ;  /* 0x000000ff0000720c */ /* 0x001fda0003f05270 */
[----:B------:R-:W-:Y:S05]  /*73d0*/  @P0 EXIT ;  /* 0x000000000000094d */ /* 0x000fea0003800000 */
[----:B------:R-:W-:Y:S01]  /*73e0*/  LOP3.LUT P0, RZ, R6, 0xff, RZ, 0xc0, !PT ;  /* 0x000000ff06ff7812 */ /* 0x000fe2000780c0ff */
[----:B------:R-:W-:Y:S02]  /*73f0*/  IMAD.MOV.U32 R3, RZ, RZ, 0x1 ;  /* 0x00000001ff037424 */ /* 0x000fe400078e00ff */
[----:B------:R-:W-:-:S10]  /*7400*/  IMAD.MOV.U32 R0, RZ, RZ, RZ ;  /* 0x000000ffff007224 */ /* 0x000fd400078e00ff */
[----:B------:R-:W-:Y:S05]  /*7410*/  @!P0 BRA `(.L_x_114) ;  /* 0x0000000c00648947 */ /* 0x000fea0003800000 */
[----:B------:R-:W0:Y:S01]  /*7420*/  LDC R0, c[0x0][0x28c] ;  /* 0x0000a300ff007b82 */ /* 0x000e220000000800 */
[----:B------:R-:W-:Y:S01]  /*7430*/  ULDC UR5, c[0x0][0x658] ;  /* 0x0001960000057ab9 */ /* 0x000fe20000000800 */
[----:B------:R-:W-:Y:S01]  /*7440*/  UMOV UR7, 0xffffffff ;  /* 0xffffffff00077882 */ /* 0x000fe20000000000 */
[----:B------:R-:W-:Y:S01]  /*7450*/  ULDC UR6, c[0x0][0xc] ;  /* 0x0000030000067ab9 */ /* 0x000fe20000000800 */
[----:B------:R-:W-:Y:S01]  /*7460*/  USHF.L.U32 UR9, UR7, UR5, URZ ;  /* 0x0000000507097299 */ /* 0x000fe2000800063f */
[C---:B------:R-:W-:Y:S01]  /*7470*/  LOP3.LUT P2, RZ, R18.reuse, 0x7f, RZ, 0xc0, !PT ;  /* 0x0000007f12ff7812 */ /* 0x040fe2000784c0ff */
[----:B------:R-:W-:Y:S01]  /*7480*/  UMOV UR8, 0x1 ;  /* 0x0000000100087882 */ /* 0x000fe20000000000 */
[----:B------:R-:W-:Y:S01]  /*7490*/  ULDC UR7, c[0x0][0x10] ;  /* 0x0000040000077ab9 */ /* 0x000fe20000000800 */
[----:B------:R-:W-:Y:S01]  /*74a0*/  LOP3.LUT P0, RZ, R18, 0x1f, RZ, 0xc0, !PT ;  /* 0x0000001f12ff7812 */ /* 0x000fe2000780c0ff */
[----:B------:R-:W-:Y:S01]  /*74b0*/  UIMAD.WIDE.U32 UR6, UR6, UR7, URZ ;  /* 0x00000007060672a5 */ /* 0x000fe2000f8e003f */
[----:B------:R-:W-:Y:S01]  /*74c0*/  BSSY B0, `(.L_x_114) ;  /* 0x00000ce000007945 */ /* 0x000fe20003800000 */
[----:B------:R-:W-:Y:S01]  /*74d0*/  USHF.L.U32 UR5, UR8, UR5, URZ ;  /* 0x0000000508057299 */ /* 0x000fe2000800063f */
[----:B------:R-:W-:Y:S01]  /*74e0*/  IMAD.MOV.U32 R11, RZ, RZ, 0x1 ;  /* 0x00000001ff0b7424 */ /* 0x000fe200078e00ff */
[----:B------:R-:W-:Y:S01]  /*74f0*/  LOP3.LUT R18, R19, 0x2, RZ, 0xfc, !PT ;  /* 0x0000000213127812 */ /* 0x000fe200078efcff */
[----:B------:R-:W-:Y:S01]  /*7500*/  ULDC UR8, c[0x0][0x14] ;  /* 0x0000050000087ab9 */ /* 0x000fe20000000800 */
[----:B------:R-:W-:Y:S01]  /*7510*/  PLOP3.LUT P0, PT, P0, P2, PT, 0x8a, 0x0 ;  /* 0x000000000000781c */ /* 0x000fe20000705172 */
[----:B------:R-:W-:-:S02]  /*7520*/  UIMAD.WIDE.U32 UR30, UR6, UR8, URZ ;  /* 0x00000008061e72a5 */ /* 0x000fc4000f8e003f */
[----:B------:R-:W-:Y:S01]  /*7530*/  UIMAD UR7, UR7, UR8, URZ ;  /* 0x00000008070772a4 */ /* 0x000fe2000f8e023f */
[----:B------:R-:W-:Y:S01]  /*7540*/  ULDC UR4, c[0x0][0x600] ;  /* 0x0001800000047ab9 */ /* 0x000fe20000000800 */
[----:B------:R-:W-:Y:S02]  /*7550*/  ULOP3.LUT UR6, URZ, UR9, URZ, 0x33, !UPT ;  /* 0x000000093f067292 */ /* 0x000fe4000f8e333f */
[----:B------:R-:W-:Y:S01]  /*7560*/  UIADD3 UR4, UR4, -0x1, URZ ;  /* 0xffffffff04047890 */ /* 0x000fe2000fffe03f */
[----:B0-----:R-:W-:Y:S01]  /*7570*/  VIADD R0, R0, 0x7f ;  /* 0x0000007f00007836 */ /* 0x001fe20000000000 */
[----:B------:R-:W-:Y:S01]  /*7580*/  UIADD3 UR7, UR31, UR7, URZ ;  /* 0x000000071f077290 */ /* 0x000fe2000fffe03f */
[----:B------:R-:W-:-:S03]  /*7590*/  ULDC.64 UR38, c[0x0][0x198] ;  /* 0x0000660000267ab9 */ /* 0x000fc60000000a00 */
[----:B------:R-:W-:-:S04]  /*75a0*/  SHF.R.S32.HI R3, RZ, 0x1f, R0 ;  /* 0x0000001fff037819 */ /* 0x000fc80000011400 */
[----:B------:R-:W-:Y:S01]  /*75b0*/  LEA.HI R3, R3, R0, RZ, 0x7 ;  /* 0x0000000003037211 */ /* 0x000fe200078f38ff */
[----:B------:R-:W-:-:S03]  /*75c0*/  IMAD.MOV.U32 R0, RZ, RZ, RZ ;  /* 0x000000ffff007224 */ /* 0x000fc600078e00ff */
[----:B------:R-:W-:Y:S01]  /*75d0*/  SHF.R.S32.HI R13, RZ, 0x7, R3 ;  /* 0x00000007ff0d7819 */ /* 0x000fe20000011403 */
[----:B------:R-:W-:-:S04]  /*75e0*/  IMAD.MOV.U32 R3, RZ, RZ, 0x1 ;  /* 0x00000001ff037424 */ /* 0x000fc800078e00ff */
[----:B------:R-:W-:-:S07]  /*75f0*/  VIADD R10, R13, 0x1 ;  /* 0x000000010d0a7836 */ /* 0x000fce0000000000 */
.L_x_126:
[----:B------:R-:W-:-:S03]  /*7600*/  UMOV UR8, 0xffffffff ;  /* 0xffffffff00087882 */ /* 0x000fc60000000000 */
[----:B------:R-:W-:Y:S05]  /*7610*/  BRA.DIV UR8, `(.L_x_115) ;  /* 0x0000000e08887947 */ /* 0x000fea000b800000 */
[----:B------:R-:W-:-:S13]  /*7620*/  ELECT P6, URZ, PT ;  /* 0x00000000003f782f */ /* 0x000fda00038c0000 */
.L_x_135:
[----:B------:R-:W0:Y:S01]  /*7630*/  LDC R4, c[0x0][0x28c] ;  /* 0x0000a300ff047b82 */ /* 0x000e220000000800 */
[----:B------:R-:W-:Y:S01]  /*7640*/  BSSY B1, `(.L_x_116) ;  /* 0x0000043000017945 */ /* 0x000fe20003800000 */
[----:B0-----:R-:W-:-:S13]  /*7650*/  ISETP.LT.OR P6, PT, R4, 0x1, !P6 ;  /* 0x000000010400780c */ /* 0x001fda00077c1670 */
[----:B------:R-:W-:Y:S05]  /*7660*/  @P6 BRA `(.L_x_117) ;  /* 0x0000000400006947 */ /* 0x000fea0003800000 */
[----:B------:R-:W-:Y:S02]  /*7670*/  IMAD R14, R7, 0x180, RZ ;  /* 0x00000180070e7824 */ /* 0x000fe400078e02ff */
[----:B------:R-:W-:Y:S02]  /*7680*/  IMAD.SHL.U32 R15, R9, 0x20, RZ ;  /* 0x00000020090f7824 */ /* 0x000fe400078e00ff */
[----:B------:R-:W-:Y:S02]  /*7690*/  IMAD.MOV.U32 R20, RZ, RZ, RZ ;  /* 0x000000ffff147224 */ /* 0x000fe400078e00ff */
[----:B------:R-:W-:Y:S02]  /*76a0*/  IMAD.MOV.U32 R4, RZ, RZ, R10 ;  /* 0x000000ffff047224 */ /* 0x000fe400078e000a */
[----:B------:R-:W-:Y:S02]  /*76b0*/  IMAD.MOV.U32 R5, RZ, RZ, R3 ;  /* 0x000000ffff057224 */ /* 0x000fe400078e0003 */
[----:B------:R-:W-:-:S07]  /*76c0*/  IMAD.MOV.U32 R6, RZ, RZ, R0 ;  /* 0x000000ffff067224 */ /* 0x000fce00078e0000 */
.L_x_121:
[----:B------:R-:W0:Y:S01]  /*76d0*/  S2R R12, SR_CgaCtaId ;  /* 0x00000000000c7919 */ /* 0x000e220000008800 */
[----:B------:R-:W-:Y:S01]  /*76e0*/  MOV R7, 0x400 ;  /* 0x0000040000077802 */ /* 0x000fe20000000f00 */
[----:B------:R-:W1:Y:S03]  /*76f0*/  @!P2 LDC R9, c[0x0][0x500] ;  /* 0x00014000ff09ab82 */ /* 0x000e660000000800 */
[----:B0-----:R-:W-:Y:S02]  /*7700*/  LEA R21, R12, R7, 0x18 ;  /* 0x000000070c157211 */ /* 0x001fe400078ec0ff */
[----:B------:R-:W-:-:S03]  /*7710*/  SHF.L.U32 R7, R5, 0x1f, RZ ;  /* 0x0000001f05077819 */ /* 0x000fc600000006ff */
[----:B------:R-:W-:-:S04]  /*7720*/  IMAD R12, R6, 0x8, R21 ;  /* 0x00000008060c7824 */ /* 0x000fc800078e0215 */
[----:B------:R-:W0:Y:S02]  /*7730*/  SYNCS.PHASECHK.TRANS64.TRYWAIT P1, [R12+URZ+0x10], R7 ;  /* 0x000010070c0075a7 */ /* 0x000e24000802017f */
[----:B01----:R-:W-:Y:S05]  /*7740*/  @!P1 BRA `(.L_x_118) ;  /* 0x0000000c005c9947 */ /* 0x003fea0003800000 */
.L_x_136:
[----:B0-----:R-:W-:Y:S01]  /*7750*/  PRMT R7, R18, 0x9910, RZ ;  /* 0x0000991012077816 */ /* 0x001fe200000000ff */
[----:B------:R0:W-:Y:S03]  /*7760*/  @!P2 SYNCS.ARRIVE.TRANS64 RZ, [R12+URZ], R9 ;  /* 0x000000090cffa9a7 */ /* 0x0001e6000800003f */
[----:B------:R-:W-:-:S13]  /*7770*/  ISETP.NE.AND P1, PT, R7, 0x2, PT ;  /* 0x000000020700780c */ /* 0x000fda0003f25270 */
[----:B0-----:R-:W-:Y:S05]  /*7780*/  @P1 BRA `(.L_x_119) ;  /* 0x0000000000041947 */ /* 0x001fea0003800000 */
[----:B------:R-:W-:Y:S01]  /*7790*/  BPT.TRAP 0x1 ;  /* 0x000000040000795c */ /* 0x000fe20000300000 */
.L_x_119:
[----:B------:R-:W-:Y:S05]  /*77a0*/  @P0 BRA `(.L_x_120) ;  /* 0x0000000000040947 */ /* 0x000fea0003800000 */
[----:B------:R-:W-:Y:S01]  /*77b0*/  BPT.TRAP 0x1 ;  /* 0x000000040000795c */ /* 0x000fe20000300000 */
.L_x_120:
[--C-:B------:R-:W-:Y:S01]  /*77c0*/  IMAD R7, R6, 0x18000, R21.reuse ;  /* 0x0001800006077824 */ /* 0x100fe200078e0215 */
[----:B------:R-:W-:Y:S01]  /*77d0*/  R2UR UR34, R20 ;  /* 0x00000000142272ca */ /* 0x000fe200000e0000 */
[----:B------:R-:W-:Y:S01]  /*77e0*/  IMAD R21, R6, 0x2000, R21 ;  /* 0x0000200006157824 */ /* 0x000fe200078e0215 */
[----:B------:R-:W-:Y:S01]  /*77f0*/  R2UR UR33, R12 ;  /* 0x000000000c2172ca */ /* 0x000fe200000e0000 */
[----:B------:R-:W-:Y:S01]  /*7800*/  VIADD R4, R4, 0xffffffff ;  /* 0xffffffff04047836 */ /* 0x000fe20000000000 */
[----:B------:R-:W-:Y:S01]  /*7810*/  R2UR UR24, R7 ;  /* 0x00000000071872ca */ /* 0x000fe200000e0000 */
[----:B------:R-:W-:Y:S01]  /*7820*/  UIADD3 UR14, UP0, UR38, 0xf0, URZ ;  /* 0x000000f0260e7890 */ /* 0x000fe2000ff1e03f */
[----:B------:R-:W-:Y:S01]  /*7830*/  R2UR UR8, R21 ;  /* 0x00000000150872ca */ /* 0x000fe200000e0000 */
[----:B------:R-:W-:Y:S01]  /*7840*/  UIADD3 UR40, UP1, UR38, 0x1f0, URZ ;  /* 0x000001f026287890 */ /* 0x000fe2000ff3e03f */
[----:B------:R-:W-:Y:S01]  /*7850*/  R2UR UR36, R8 ;  /* 0x00000000082472ca */ /* 0x000fe200000e0000 */
[----:B------:R-:W-:Y:S01]  /*7860*/  UIADD3.X UR15, URZ, UR39, URZ, UP0, !UPT ;  /* 0x000000273f0f7290 */ /* 0x000fe200087fe43f */
[----:B------:R-:W-:Y:S01]  /*7870*/  R2UR UR35, R14 ;  /* 0x000000000e2372ca */ /* 0x000fe200000e0000 */
[----:B------:R-:W-:Y:S01]  /*7880*/  UIADD3.X UR41, URZ, UR39, URZ, UP1, !UPT ;  /* 0x000000273f297290 */ /* 0x000fe20008ffe43f */
[----:B------:R-:W-:Y:S01]  /*7890*/  R2UR UR19, R15 ;  /* 0x000000000f1372ca */ /* 0x000fe200000e0000 */
[----:B------:R-:W-:Y:S01]  /*78a0*/  UIADD3 UR26, UR34, 0x40, URZ ;  /* 0x00000040221a7890 */ /* 0x000fe2000fffe03f */
[----:B------:R-:W-:Y:S01]  /*78b0*/  ISETP.GT.AND P3, PT, R4, 0x1, PT ;  /* 0x000000010400780c */ /* 0x000fe20003f64270 */
[----:B------:R-:W-:Y:S01]  /*78c0*/  VIADD R6, R6, 0x1 ;  /* 0x0000000106067836 */ /* 0x000fe20000000000 */
[----:B------:R-:W-:Y:S01]  /*78d0*/  UMOV UR22, 0x0 ;  /* 0x0000000000167882 */ /* 0x000fe20000000000 */
[----:B------:R-:W-:Y:S01]  /*78e0*/  UIADD3 UR32, UR24, 0x100, URZ ;  /* 0x0000010018207890 */ /* 0x000fe2000fffe03f */
[----:B------:R-:W-:Y:S01]  /*78f0*/  VIADD R20, R20, 0x80 ;  /* 0x0000008014147836 */ /* 0x000fe20000000000 */
[----:B------:R-:W-:Y:S01]  /*7900*/  UIADD3 UR24, UR24, 0xc100, URZ ;  /* 0x0000c10018187890 */ /* 0x000fe2000fffe03f */
[----:B------:R-:W-:Y:S01]  /*7910*/  ISETP.NE.AND P1, PT, R6, 0x2, PT ;  /* 0x000000020600780c */ /* 0x000fe20003f25270 */
[----:B------:R-:W-:-:S02]  /*7920*/  UIADD3 UR16, UR8, 0x30100, URZ ;  /* 0x0003010008107890 */ /* 0x000fc4000fffe03f */
[----:B------:R-:W-:Y:S01]  /*7930*/  UIADD3 UR8, UR8, 0x31100, URZ ;  /* 0x0003110008087890 */ /* 0x000fe2000fffe03f */
[----:B------:R-:W-:Y:S01]  /*7940*/  SEL R12, RZ, 0x1, P1 ;  /* 0x00000001ff0c7807 */ /* 0x000fe20000800000 */
[----:B------:R-:W-:Y:S01]  /*7950*/  UMOV UR23, 0x10000000 ;  /* 0x1000000000177882 */ /* 0x000fe20000000000 */
[----:B------:R-:W-:Y:S01]  /*7960*/  UMOV UR25, UR33 ;  /* 0x0000002100197c82 */ /* 0x000fe20008000000 */
[----:B------:R-:W-:Y:S01]  /*7970*/  UMOV UR28, UR36 ;  /* 0x00000024001c7c82 */ /* 0x000fe20008000000 */
[----:B------:R-:W-:Y:S01]  /*7980*/  UMOV UR27, UR35 ;  /* 0x00000023001b7c82 */ /* 0x000fe20008000000 */
[----:B------:R-:W-:Y:S01]  /*7990*/  UMOV UR17, UR33 ;  /* 0x0000002100117c82 */ /* 0x000fe20008000000 */
[----:B------:R-:W-:Y:S01]  /*79a0*/  UMOV UR18, UR34 ;  /* 0x0000002200127c82 */ /* 0x000fe20008000000 */
[----:B------:R-:W-:Y:S01]  /*79b0*/  UMOV UR20, UR36 ;  /* 0x0000002400147c82 */ /* 0x000fe20008000000 */
[----:B------:R0:W-:Y:S01]  /*79c0*/  UTMALDG.3D [UR32], [UR14], desc[UR22] ;  /* 0x000016200e0075b4 */ /* 0x0001e20008011000 */
[----:B------:R-:W-:Y:S01]  /*79d0*/  UMOV UR9, UR33 ;  /* 0x0000002100097c82 */ /* 0x000fe20008000000 */
[----:B------:R-:W-:Y:S01]  /*79e0*/  UMOV UR11, UR19 ;  /* 0x00000013000b7c82 */ /* 0x000fe20008000000 */
[----:B------:R-:W-:Y:S01]  /*79f0*/  UMOV UR12, UR36 ;  /* 0x00000024000c7c82 */ /* 0x000fe20008000000 */
[----:B------:R-:W-:Y:S01]  /*7a00*/  UMOV UR10, UR26 ;  /* 0x0000001a000a7c82 */ /* 0x000fe20008000000 */
[----:B------:R-:W-:-:S02]  /*7a10*/  LOP3.LUT R5, R5, R12, RZ, 0x3c, !PT ;  /* 0x0000000c05057212 */ /* 0x000fc400078e3cff */
[----:B------:R-:W-:Y:S01]  /*7a20*/  SEL R6, R6, RZ, P1 ;  /* 0x000000ff06067207 */ /* 0x000fe20000800000 */
[----:B------:R0:W-:Y:S01]  /*7a30*/  UTMALDG.3D [UR24], [UR14], desc[UR22] ;  /* 0x000016180e0075b4 */ /* 0x0001e20008011000 */
[----:B------:R0:W-:Y:S01]  /*7a40*/  UTMALDG.3D [UR16], [UR40], desc[UR22] ;  /* 0x00001610280075b4 */ /* 0x0001e20008011000 */
[----:B------:R0:W-:Y:S02]  /*7a50*/  UTMALDG.3D [UR8], [UR40], desc[UR22] ;  /* 0x00001608280075b4 */ /* 0x0001e40008011000 */
[----:B0-----:R-:W-:Y:S05]  /*7a60*/  @P3 BRA `(.L_x_121) ;  /* 0xfffffffc00183947 */ /* 0x001fea000383ffff */
.L_x_117:
[----:B------:R-:W-:Y:S05]  /*7a70*/  BSYNC B1 ;  /* 0x0000000000017941 */ /* 0x000fea0003800000 */
.L_x_116:
[----:B------:R-:W-:Y:S01]  /*7a80*/  LOP3.LUT P3, RZ, R11, 0xff, RZ, 0xc0, !PT ;  /* 0x000000ff0bff7812 */ /* 0x000fe2000786c0ff */
[----:B------:R-:W-:Y:S01]  /*7a90*/  IMAD.IADD R0, R13, 0x1, R0 ;  /* 0x000000010d007824 */ /* 0x000fe200078e0200 */
[----:B------:R-:W-:Y:S01]  /*7aa0*/  IADD3 R16, P4, R16, UR30, RZ ;  /* 0x0000001e10107c10 */ /* 0x000fe2000ff9e0ff */
[----:B------:R-:W-:Y:S01]  /*7ab0*/  ULDC.64 UR8, c[0x0][0x650] ;  /* 0x0001940000087ab9 */ /* 0x000fe20000000a00 */
[----:B------:R-:W-:Y:S01]  /*7ac0*/  BSSY B1, `(.L_x_122) ;  /* 0x000006b000017945 */ /* 0x000fe20003800000 */
[----:B------:R-:W-:Y:S01]  /*7ad0*/  IMAD.MOV.U32 R7, RZ, RZ, -0x1 ;  /* 0xffffffffff077424 */ /* 0x000fe200078e00ff */
[----:B------:R-:W-:Y:S01]  /*7ae0*/  SHF.R.U32.HI R4, RZ, 0x1, R0 ;  /* 0x00000001ff047819 */ /* 0x000fe20000011600 */
[----:B------:R-:W-:Y:S01]  /*7af0*/  IMAD.MOV.U32 R9, RZ, RZ, -0x1 ;  /* 0xffffffffff097424 */ /* 0x000fe200078e00ff */
[----:B------:R-:W-:Y:S01]  /*7b00*/  ISETP.GT.U32.AND P1, PT, R0, 0x1, PT ;  /* 0x000000010000780c */ /* 0x000fe20003f24070 */
[----:B------:R-:W-:Y:S01]  /*7b10*/  IMAD.MOV.U32 R8, RZ, RZ, -0x1 ;  /* 0xffffffffff087424 */ /* 0x000fe200078e00ff */
[----:B------:R-:W-:-:S02]  /*7b20*/  LOP3.LUT R4, R4, 0x1, RZ, 0xc0, !PT ;  /* 0x0000000104047812 */ /* 0x000fc400078ec0ff */
[----:B------:R-:W-:Y:S01]  /*7b30*/  ISETP.LT.U32.AND P1, PT, R13, 0x2, P1 ;  /* 0x000000020d00780c */ /* 0x000fe20000f21070 */
[----:B------:R-:W0:Y:S01]  /*7b40*/  @P3 S2R R6, SR_CgaCtaId ;  /* 0x0000000000063919 */ /* 0x000e220000008800 */
[----:B------:R-:W-:Y:S02]  /*7b50*/  @P3 MOV R5, 0x400 ;  /* 0x0000040000053802 */ /* 0x000fe40000000f00 */
[----:B------:R-:W-:Y:S02]  /*7b60*/  IADD3.X R17, R17, UR7, RZ, P4, !PT ;  /* 0x0000000711117c10 */ /* 0x000fe4000a7fe4ff */
[----:B------:R-:W-:Y:S02]  /*7b70*/  ISETP.GE.U32.AND P4, PT, R16, UR8, PT ;  /* 0x0000000810007c0c */ /* 0x000fe4000bf86070 */
[----:B------:R-:W-:Y:S02]  /*7b80*/  LOP3.LUT R0, R0, 0x1, RZ, 0xc0, !PT ;  /* 0x0000000100007812 */ /* 0x000fe400078ec0ff */
[----:B------:R-:W-:-:S02]  /*7b90*/  PRMT R11, RZ, 0x7610, R11 ;  /* 0x00007610ff0b7816 */ /* 0x000fc4000000000b */
[----:B0-----:R-:W-:-:S04]  /*7ba0*/  @P3 LEA R5, R6, R5, 0x18 ;  /* 0x0000000506053211 */ /* 0x001fc800078ec0ff */
[----:B------:R0:W-:Y:S01]  /*7bb0*/  @P3 SYNCS.ARRIVE.TRANS64.A1T0 RZ, [R5+URZ+0x38], RZ ;  /* 0x000038ff05ff39a7 */ /* 0x0001e2000810003f */
[----:B------:R-:W-:Y:S02]  /*7bc0*/  ISETP.NE.U32.AND P3, PT, R4, 0x1, PT ;  /* 0x000000010400780c */ /* 0x000fe40003f65070 */
[----:B------:R-:W-:Y:S02]  /*7bd0*/  SEL R4, RZ, 0x1, !P1 ;  /* 0x00000001ff047807 */ /* 0x000fe40004800000 */
[----:B------:R-:W-:Y:S02]  /*7be0*/  ISETP.GE.U32.AND.EX P1, PT, R17, UR9, PT, P4 ;  /* 0x0000000911007c0c */ /* 0x000fe4000bf26140 */
[----:B------:R-:W-:-:S04]  /*7bf0*/  ISETP.GT.U32.AND P3, PT, R13, 0x1, !P3 ;  /* 0x000000010d00780c */ /* 0x000fc80005f64070 */
[----:B0-----:R-:W-:-:S04]  /*7c00*/  SEL R5, RZ, 0x1, !P3 ;  /* 0x00000001ff057807 */ /* 0x001fc80005800000 */
[--C-:B------:R-:W-:Y:S02]  /*7c10*/  LOP3.LUT R3, R5, R3, R4.reuse, 0x96, !PT ;  /* 0x0000000305037212 */ /* 0x100fe400078e9604 */
[----:B------:R-:W-:Y:S01]  /*7c20*/  PRMT R4, RZ, 0x7610, R4 ;  /* 0x00007610ff047816 */ /* 0x000fe20000000004 */
[----:B------:R-:W-:Y:S06]  /*7c30*/  @P1 BRA `(.L_x_123) ;  /* 0x00000004004c1947 */ /* 0x000fec0003800000 */
[----:B------:R-:W-:Y:S01]  /*7c40*/  ULDC.64 UR8, c[0x0][0x628] ;  /* 0x00018a0000087ab9 */ /* 0x000fe20000000a00 */
[----:B------:R-:W0:Y:S01]  /*7c50*/  S2R R14, SR_CTAID.X ;  /* 0x00000000000e7919 */ /* 0x000e220000002500 */
[----:B------:R-:W-:Y:S01]  /*7c60*/  ISETP.NE.U32.AND P1, PT, RZ, UR8, PT ;  /* 0x00000008ff007c0c */ /* 0x000fe2000bf25070 */
[----:B------:R-:W-:Y:S01]  /*7c70*/  ULDC UR11, c[0x0][0x630] ;  /* 0x00018c00000b7ab9 */ /* 0x000fe20000000800 */
[----:B------:R-:W-:Y:S01]  /*7c80*/  IMAD.MOV.U32 R4, RZ, RZ, R16 ;  /* 0x000000ffff047224 */ /* 0x000fe200078e0010 */
[----:B------:R-:W1:Y:S01]  /*7c90*/  S2R R12, SR_CTAID.Y ;  /* 0x00000000000c7919 */ /* 0x000e620000002600 */
[----:B------:R-:W-:Y:S01]  /*7ca0*/  ISETP.NE.AND.EX P1, PT, RZ, UR9, PT, P1 ;  /* 0x00000009ff007c0c */ /* 0x000fe2000bf25310 */
[----:B------:R-:W-:-:S12]  /*7cb0*/  IMAD.MOV.U32 R5, RZ, RZ, R17 ;  /* 0x000000ffff057224 */ /* 0x000fd800078e0011 */
[----:B------:R-:W-:Y:S05]  /*7cc0*/  @!P1 BRA `(.L_x_124) ;  /* 0x0000000000289947 */ /* 0x000fea0003800000 */
[----:B------:R-:W-:Y:S02]  /*7cd0*/  ULDC UR10, c[0x0][0x634] ;  /* 0x00018d00000a7ab9 */ /* 0x000fe40000000800 */
[----:B------:R-:W-:-:S05]  /*7ce0*/  IADD3 R9, P1, R16, UR10, RZ ;  /* 0x0000000a10097c10 */ /* 0x000fca000ff3e0ff */
[----:B------:R-:W-:-:S04]  /*7cf0*/  IMAD.X R15, RZ, RZ, R17, P1 ;  /* 0x000000ffff0f7224 */ /* 0x000fc800008e0611 */
[----:B------:R-:W-:-:S04]  /*7d00*/  IMAD.WIDE.U32 R6, R15, UR8, RZ ;  /* 0x000000080f067c25 */ /* 0x000fc8000f8e00ff */
[----:B------:R-:W-:-:S04]  /*7d10*/  IMAD.WIDE.U32 R6, P1, R9, UR9, R6 ;  /* 0x0000000909067c25 */ /* 0x000fc8000f820006 */
[----:B------:R-:W-:-:S04]  /*7d20*/  IMAD.WIDE.U32 R8, R9, UR8, RZ ;  /* 0x0000000809087c25 */ /* 0x000fc8000f8e00ff */
[----:B------:R-:W-:Y:S01]  /*7d30*/  IMAD.X R5, RZ, RZ, RZ, P1 ;  /* 0x000000ffff057224 */ /* 0x000fe200008e06ff */
[----:B------:R-:W-:Y:S01]  /*7d40*/  IADD3 RZ, P1, R9, R6, RZ ;  /* 0x0000000609ff7210 */ /* 0x000fe20007f3e0ff */
[----:B------:R-:W-:-:S04]  /*7d50*/  IMAD.MOV.U32 R4, RZ, RZ, R7 ;  /* 0x000000ffff047224 */ /* 0x000fc800078e0007 */
[----:B------:R-:W-:-:S08]  /*7d60*/  IMAD.WIDE.U32.X R4, R15, UR9, R4, P1 ;  /* 0x000000090f047c25 */ /* 0x000fd000088e0404 */
.L_x_124:
[--C-:B------:R-:W-:Y:S01]  /*7d70*/  SHF.R.U64 R8, R4, UR11, R5.reuse ;  /* 0x0000000b04087c19 */ /* 0x100fe20008001205 */
[----:B------:R-:W-:Y:S01]  /*7d80*/  ULDC.64 UR8, c[0x0][0x620] ;  /* 0x0001880000087ab9 */ /* 0x000fe20000000a00 */
[----:B------:R-:W-:Y:S01]  /*7d90*/  SHF.R.U32.HI R4, RZ, UR11, R5 ;  /* 0x0000000bff047c19 */ /* 0x000fe20008011605 */
[----:B------:R-:W2:Y:S01]  /*7da0*/  LDC R25, c[0x0][0x144] ;  /* 0x00005100ff197b82 */ /* 0x000ea20000000800 */
[----:B------:R-:W-:Y:S01]  /*7db0*/  IADD3 R7, P1, RZ, -R8, RZ ;  /* 0x80000008ff077210 */ /* 0x000fe20007f3e0ff */
[----:B------:R-:W-:Y:S01]  /*7dc0*/  ULDC.64 UR12, c[0x0][0x640] ;  /* 0x00019000000c7ab9 */ /* 0x000fe20000000a00 */
[----:B0-----:R-:W-:Y:S01]  /*7dd0*/  I2FP.F32.U32 R9, R14 ;  /* 0x0000000e00097245 */ /* 0x001fe20000201000 */
[----:B------:R-:W-:Y:S02]  /*7de0*/  ULDC UR10, c[0x0][0x608] ;  /* 0x00018200000a7ab9 */ /* 0x000fe40000000800 */
[----:B------:R-:W-:Y:S01]  /*7df0*/  IMAD.X R4, RZ, RZ, ~R4, P1 ;  /* 0x000000ffff047224 */ /* 0x000fe200008e0e04 */
[----:B------:R-:W-:Y:S01]  /*7e00*/  ISETP.NE.U32.AND P1, PT, RZ, UR12, PT ;  /* 0x0000000cff007c0c */ /* 0x000fe2000bf25070 */
[----:B------:R-:W0:Y:S02]  /*7e10*/  LDC R21, c[0x0][0x148] ;  /* 0x00005200ff157b82 */ /* 0x000e240000000800 */
[----:B------:R-:W-:Y:S01]  /*7e20*/  IMAD R6, R4, UR8, RZ ;  /* 0x0000000804067c24 */ /* 0x000fe2000f8e02ff */
[----:B------:R-:W-:Y:S01]  /*7e30*/  ISETP.NE.AND.EX P1, PT, RZ, UR13, PT, P1 ;  /* 0x0000000dff007c0c */ /* 0x000fe2000bf25310 */
[----:B------:R-:W-:Y:S01]  /*7e40*/  IMAD.WIDE.U32 R4, R7, UR8, R16 ;  /* 0x0000000807047c25 */ /* 0x000fe2000f8e0010 */
[----:B------:R-:W-:-:S03]  /*7e50*/  ULDC UR8, c[0x0][0x150] ;  /* 0x0000540000087ab9 */ /* 0x000fc60000000800 */
[----:B------:R-:W-:Y:S02]  /*7e60*/  IMAD R7, R7, UR9, R6 ;  /* 0x0000000907077c24 */ /* 0x000fe4000f8e0206 */
[----:B------:R-:W-:Y:S01]  /*7e70*/  FMUL R6, R9, UR8 ;  /* 0x0000000809067c20 */ /* 0x000fe20008400000 */
[----:B------:R-:W-:Y:S01]  /*7e80*/  ULDC UR8, c[0x0][0x618] ;  /* 0x0001860000087ab9 */ /* 0x000fe20000000800 */
[----:B------:R-:W-:Y:S01]  /*7e90*/  ULDC UR9, c[0x0][0x154] ;  /* 0x0000550000097ab9 */ /* 0x000fe20000000800 */
[----:B------:R-:W-:-:S03]  /*7ea0*/  IMAD.IADD R5, R5, 0x1, R7 ;  /* 0x0000000105057824 */ /* 0x000fc600078e0207 */
[----:B------:R-:W3:Y:S02]  /*7eb0*/  F2I.U32.TRUNC.NTZ R6, R6 ;  /* 0x0000000600067305 */ /* 0x000ee4000020f000 */
[----:B------:R-:W-:Y:S02]  /*7ec0*/  SHF.R.U64 R9, R4, UR8, R5 ;  /* 0x0000000804097c19 */ /* 0x000fe40008001205 */
[----:B-1----:R-:W-:-:S05]  /*7ed0*/  I2FP.F32.U32 R4, R12 ;  /* 0x0000000c00047245 */ /* 0x002fca0000201000 */
[----:B------:R-:W-:Y:S01]  /*7ee0*/  FMUL R22, R4, UR9 ;  /* 0x0000000904167c20 */ /* 0x000fe20008400000 */
[----:B------:R-:W-:Y:S01]  /*7ef0*/  SHF.R.U32.HI R4, RZ, UR8, R5 ;  /* 0x00000008ff047c19 */ /* 0x000fe20008011605 */
[----:B------:R-:W-:-:S03]  /*7f00*/  ULDC UR8, c[0x0][0x658] ;  /* 0x0001960000087ab9 */ /* 0x000fc60000000800 */
[--C-:B------:R-:W-:Y:S01]  /*7f10*/  SHF.R.U64 R20, R9, UR10, R4.reuse ;  /* 0x0000000a09147c19 */ /* 0x100fe20008001204 */
[----:B------:R-:W1:Y:S01]  /*7f20*/  F2I.U32.TRUNC.NTZ R22, R22 ;  /* 0x0000001600167305 */ /* 0x000e62000020f000 */
[----:B------:R-:W-:Y:S01]  /*7f30*/  SHF.R.U32.HI R5, RZ, UR10, R4 ;  /* 0x0000000aff057c19 */ /* 0x000fe20008011604 */
[----:B---3--:R-:W-:-:S03]  /*7f40*/  IMAD.MOV R6, RZ, RZ, -R6 ;  /* 0x000000ffff067224 */ /* 0x008fc600078e0a06 */
[--C-:B------:R-:W-:Y:S01]  /*7f50*/  SHF.R.U64 R15, R20, UR8, R5.reuse ;  /* 0x00000008140f7c19 */ /* 0x100fe20008001205 */
[----:B--2---:R-:W-:Y:S01]  /*7f60*/  IMAD R14, R25, R6, R14 ;  /* 0x00000006190e7224 */ /* 0x004fe200078e020e */
[----:B------:R-:W-:-:S03]  /*7f70*/  SHF.R.U32.HI R23, RZ, UR8, R5 ;  /* 0x00000008ff177c19 */ /* 0x000fc60008011605 */
[----:B------:R-:W-:Y:S02]  /*7f80*/  IMAD.MOV.U32 R4, RZ, RZ, R15 ;  /* 0x000000ffff047224 */ /* 0x000fe400078e000f */
[----:B------:R-:W-:Y:S01]  /*7f90*/  IMAD.MOV.U32 R5, RZ, RZ, R23 ;  /* 0x000000ffff057224 */ /* 0x000fe200078e0017 */
[----:B-1----:R-:W-:Y:S06]  /*7fa0*/  @!P1 BRA `(.L_x_125) ;  /* 0x0000000000289947 */ /* 0x002fec0003800000 */
[----:B------:R-:W-:Y:S02]  /*7fb0*/  ULDC UR8, c[0x0][0x64c] ;  /* 0x0001930000087ab9 */ /* 0x000fe40000000800 */
[----:B------:R-:W-:-:S05]  /*7fc0*/  IADD3 R5, P1, R15, UR8, RZ ;  /* 0x000000080f057c10 */ /* 0x000fca000ff3e0ff */
[----:B------:R-:W-:-:S04]  /*7fd0*/  IMAD.X R23, RZ, RZ, R23, P1 ;  /* 0x000000ffff177224 */ /* 0x000fc800008e0617 */
[----:B------:R-:W-:-:S04]  /*7fe0*/  IMAD.WIDE.U32 R6, R23, UR12, RZ ;  /* 0x0000000c17067c25 */ /* 0x000fc8000f8e00ff */
[----:B------:R-:W-:-:S04]  /*7ff0*/  IMAD.WIDE.U32 R6, P1, R5, UR13, R6 ;  /* 0x0000000d05067c25 */ /* 0x000fc8000f820006 */
[----:B------:R-:W-:-:S04]  /*8000*/  IMAD.WIDE.U32 R4, R5, UR12, RZ ;  /* 0x0000000c05047c25 */ /* 0x000fc8000f8e00ff */
[----:B------:R-:W-:Y:S01]  /*8010*/  IMAD.MOV.U32 R4, RZ, RZ, R7 ;  /* 0x000000ffff047224 */ /* 0x000fe200078e0007 */
[----:B------:R-:W-:Y:S01]  /*8020*/  IADD3 RZ, P3, R5, R6, RZ ;  /* 0x0000000605ff7210 */ /* 0x000fe20007f7e0ff */
[----:B------:R-:W-:-:S04]  /*8030*/  IMAD.X R5, RZ, RZ, RZ, P1 ;  /* 0x000000ffff057224 */ /* 0x000fc800008e06ff */
[----:B------:R-:W-:-:S08]  /*8040*/  IMAD.WIDE.U32.X R4, R23, UR13, R4, P3 ;  /* 0x0000000d17047c25 */ /* 0x000fd000098e0404 */
.L_x_125:
[----:B------:R-:W-:Y:S01]  /*8050*/  ISETP.NE.AND P1, PT, R2, 0x1, PT ;  /* 0x000000010200780c */ /* 0x000fe20003f25270 */
[----:B------:R-:W-:Y:S01]  /*8060*/  ULDC UR8, c[0x0][0x648] ;  /* 0x0001920000087ab9 */ /* 0x000fe20000000800 */
[----:B------:R-:W-:Y:S01]  /*8070*/  LOP3.LUT R20, R20, UR6, RZ, 0xc0, !PT ;  /* 0x0000000614147c12 */ /* 0x000fe2000f8ec0ff */
[----:B------:R-:W-:Y:S01]  /*8080*/  IMAD.MOV R22, RZ, RZ, -R22 ;  /* 0x000000ffff167224 */ /* 0x000fe200078e0a16 */
[----:B------:R-:W-:Y:S01]  /*8090*/  SHF.R.U64 R5, R4, UR8, R5 ;  /* 0x0000000804057c19 */ /* 0x000fe20008001205 */
[----:B------:R-:W-:Y:S01]  /*80a0*/  ULDC UR8, c[0x0][0x638] ;  /* 0x00018e0000087ab9 */ /* 0x000fe20000000800 */
[----:B------:R-:W-:Y:S01]  /*80b0*/  LOP3.LUT R6, R9, UR4, RZ, 0xc0, !PT ;  /* 0x0000000409067c12 */ /* 0x000fe2000f8ec0ff */
[----:B------:R-:W-:Y:S02]  /*80c0*/  ULDC UR9, c[0x0][0x610] ;  /* 0x0001840000097ab9 */ /* 0x000fe40000000800 */
[----:B------:R-:W-:Y:S02]  /*80d0*/  IMAD.MOV R4, RZ, RZ, -R5 ;  /* 0x000000ffff047224 */ /* 0x000fe400078e0a05 */
[----:B------:R-:W-:-:S02]  /*80e0*/  IMAD R5, R5, UR5, R20 ;  /* 0x0000000505057c24 */ /* 0x000fc4000f8e0214 */
[----:B0-----:R-:W-:Y:S02]  /*80f0*/  @P1 IMAD R14, R21, R22, R12 ;  /* 0x00000016150e1224 */ /* 0x001fe400078e020c */
[----:B------:R-:W-:Y:S01]  /*8100*/  IMAD R15, R4, UR8, R15 ;  /* 0x00000008040f7c24 */ /* 0x000fe2000f8e020f */
[----:B------:R-:W-:Y:S01]  /*8110*/  ULDC UR8, c[0x0][0x600] ;  /* 0x0001800000087ab9 */ /* 0x000fe20000000800 */
[----:B------:R-:W-:Y:S02]  /*8120*/  IMAD R14, R5, UR9, R14 ;  /* 0x00000009050e7c24 */ /* 0x000fe4000f8e020e */
[----:B------:R-:W-:Y:S02]  /*8130*/  IMAD R15, R15, UR8, R6 ;  /* 0x000000080f0f7c24 */ /* 0x000fe4000f8e0206 */
[----:B------:R-:W-:-:S03]  /*8140*/  IMAD.MOV.U32 R4, RZ, RZ, 0x1 ;  /* 0x00000001ff047424 */ /* 0x000fc600078e00ff */
[----:B------:R-:W-:Y:S02]  /*8150*/  SEL R9, R15, R14, !P1 ;  /* 0x0000000e0f097207 */ /* 0x000fe40004800000 */
[----:B------:R-:W-:-:S07]  /*8160*/  SEL R7, R14, R15, !P1 ;  /* 0x0000000f0e077207 */ /* 0x000fce0004800000 */
.L_x_123:
[----:B------:R-:W-:Y:S05]  /*8170*/  BSYNC B1 ;  /* 0x0000000000017941 */ /* 0x000fea0003800000 */
.L_x_122:
[----:B------:R-:W-:-:S13]  /*8180*/  LOP3.LUT P1, RZ, R4, 0xff, RZ, 0xc0, !PT ;  /* 0x000000ff04ff7812 */ /* 0x000fda000782c0ff */
[----:B------:R-:W-:Y:S05]  /*8190*/  @P1 BRA `(.L_x_126) ;  /* 0xfffffff400181947 */ /* 0x000fea000383ffff */
[----:B------:R-:W-:Y:S05]  /*81a0*/  BSYNC B0 ;  /* 0x0000000000007941 */ /* 0x000fea0003800000 */
.L_x_114:
[----:B------:R-:W-:-:S03]  /*81b0*/  UMOV UR8, 0xffffffff ;  /* 0xffffffff00087882 */ /* 0x000fc60000000000 */
[----:B------:R-:W-:Y:S05]  /*81c0*/  BRA.DIV UR8, `(.L_x_127) ;  /* 0x0000000208d07947 */ /* 0x000fea000b800000 */
[----:B------:R-:W-:-:S13]  /*81d0*/  ELECT P6, URZ, PT ;  /* 0x00000000003f782f */ /* 0x000fda00038c0000 */
.L_x_139:
[----:B------:R-:W-:Y:S04]  /*81e0*/  BSSY B0, `(.L_x_128) ;  /* 0x0000019000007945 */ /* 0x000fe80003800000 */
[----:B------:R-:W-:Y:S05]  /*81f0*/  @!P6 BRA `(.L_x_129) ;  /* 0x00000000005ce947 */ /* 0x000fea0003800000 */
[----:B------:R-:W-:-:S04]  /*8200*/  LOP3.LUT R19, R19, 0x2, RZ, 0xfc, !PT ;  /* 0x0000000213137812 */ /* 0x000fc800078efcff */
[----:B------:R-:W-:-:S13]  /*8210*/  ISETP.NE.AND P0, PT, R19, 0x3, PT ;  /* 0x000000031300780c */ /* 0x000fda0003f05270 */
[----:B------:R-:W-:Y:S05]  /*8220*/  @!P0 BRA `(.L_x_130) ;  /* 0x0000000000048947 */ /* 0x000fea0003800000 */
[----:B------:R-:W-:Y:S01]  /*8230*/  BPT.TRAP 0x1 ;  /* 0x000000040000795c */ /* 0x000fe20000300000 */
.L_x_130:
[----:B------:R-:W0:Y:S01]  /*8240*/  S2R R5, SR_CgaCtaId ;  /* 0x0000000000057919 */ /* 0x000e220000008800 */
[----:B------:R-:W-:Y:S02]  /*8250*/  MOV R2, 0x400 ;  /* 0x0000040000027802 */ /* 0x000fe40000000f00 */
[----:B------:R-:W-:Y:S02]  /*8260*/  SHF.L.U32 R4, R3, 0x1f, RZ ;  /* 0x0000001f03047819 */ /* 0x000fe400000006ff */
[----:B0-----:R-:W-:-:S05]  /*8270*/  LEA R5, R5, R2, 0x18 ;  /* 0x0000000205057211 */ /* 0x001fca00078ec0ff */
[----:B------:R-:W-:-:S04]  /*8280*/  VIADD R5, R5, 0x10 ;  /* 0x0000001005057836 */ /* 0x000fc80000000000 */
[C---:B------:R-:W-:Y:S02]  /*8290*/  IMAD R7, R0.reuse, 0x8, R5 ;  /* 0x0000000800077824 */ /* 0x040fe400078e0205 */
[----:B------:R-:W-:Y:S02]  /*82a0*/  VIADD R0, R0, 0x1 ;  /* 0x0000000100007836 */ /* 0x000fe40000000000 */
[----:B------:R-:W0:Y:S03]  /*82b0*/  SYNCS.PHASECHK.TRANS64.TRYWAIT P0, [R7+URZ], R4 ;  /* 0x00000004070075a7 */ /* 0x000e26000800017f */
[----:B------:R-:W-:-:S04]  /*82c0*/  ISETP.NE.AND P1, PT, R0, 0x2, PT ;  /* 0x000000020000780c */ /* 0x000fc80003f25270 */
[----:B------:R-:W-:Y:S02]  /*82d0*/  SEL R2, RZ, 0x1, P1 ;  /* 0x00000001ff027807 */ /* 0x000fe40000800000 */
[----:B------:R-:W-:Y:S02]  /*82e0*/  SEL R0, R0, RZ, P1 ;  /* 0x000000ff00007207 */ /* 0x000fe40000800000 */
[----:B------:R-:W-:Y:S01]  /*82f0*/  LOP3.LUT R2, R3, R2, RZ, 0x3c, !PT ;  /* 0x0000000203027212 */ /* 0x000fe200078e3cff */
[----:B0-----:R-:W-:Y:S06]  /*8300*/  @!P0 BRA `(.L_x_131) ;  /* 0x0000000000a08947 */ /* 0x001fec0003800000 */
.L_x_140:
[----:B------:R-:W-:Y:S01]  /*8310*/  IMAD R5, R0, 0x8, R5 ;  /* 0x0000000800057824 */ /* 0x000fe200078e0205 */
[----:B------:R-:W-:-:S07]  /*8320*/  SHF.L.U32 R0, R2, 0x1f, RZ ;  /* 0x0000001f02007819 */ /* 0x000fce00000006ff */
.L_x_132:
[----:B-1----:R1:W2:Y:S02]  /*8330*/  SYNCS.PHASECHK.TRANS64.TRYWAIT P0, [R5+URZ], R0 ;  /* 0x00000000050075a7 */ /* 0x0022a4000800017f */
[----:B--2---:R-:W-:Y:S05]  /*8340*/  @!P0 NANOSLEEP.SYNCS 0x989680 ;  /* 0x009896800000895d */ /* 0x004fea0003900000 */
[----:B------:R-:W2:Y:S02]  /*8350*/  @!P0 SYNCS.PHASECHK.TRANS64 P0, [R5+URZ], R0 ;  /* 0x00000000050085a7 */ /* 0x000ea4000800007f */
[----:B--2---:R-:W-:Y:S05]  /*8360*/  @!P0 BRA `(.L_x_132) ;  /* 0xfffffffc00f08947 */ /* 0x004fea000383ffff */
.L_x_129:
[----:B------:R-:W-:Y:S05]  /*8370*/  BSYNC B0 ;  /* 0x0000000000007941 */ /* 0x000fea0003800000 */
.L_x_128:
[----:B------:R-:W-:Y:S05]  /*8380*/  EXIT ;  /* 0x000000000000794d */ /* 0x000fea0003800000 */
.L_x_17:
[----:B---3--:R3:W4:Y:S02]  /*8390*/  SYNCS.PHASECHK.TRANS64.TRYWAIT P1, [R3+URZ], R0 ;  /* 0x00000000030075a7 */ /* 0x008724000802017f */
[----:B----4-:R-:W-:Y:S05]  /*83a0*/  @!P1 NANOSLEEP.SYNCS 0x989680 ;  /* 0x009896800000995d */ /* 0x010fea0003900000 */
[----:B------:R-:W4:Y:S02]  /*83b0*/  @!P1 SYNCS.PHASECHK.TRANS64 P1, [R3+URZ], R0 ;  /* 0x00000000030095a7 */ /* 0x000f24000802007f */
[----:B----4-:R-:W-:Y:S05]  /*83c0*/  @!P1 BRA `(.L_x_17) ;  /* 0xfffffffc00f09947 */ /* 0x010fea000383ffff */
[----:B------:R-:W-:Y:S05]  /*83d0*/  BRA `(.L_x_16) ;  /* 0xffffff8c007c7947 */ /* 0x000fea000383ffff */
.L_x_22:
[----:B-1----:R-:W-:-:S04]  /*83e0*/  IMAD.U32 R4, RZ, RZ, UR9 ;  /* 0x00000009ff047e24 */ /* 0x002fc8000f8e00ff */
[----:B------:R1:W2:Y:S03]  /*83f0*/  SYNCS.PHASECHK.TRANS64.TRYWAIT P1, [R4+URZ], R3 ;  /* 0x00000003040075a7 */ /* 0x0002a6000802017f */
[----:B--2---:R-:W-:Y:S05]  /*8400*/  @!P1 NANOSLEEP.SYNCS 0x989680 ;  /* 0x009896800000995d */ /* 0x004fea0003900000 */
[----:B------:R-:W2:Y:S02]  /*8410*/  @!P1 SYNCS.PHASECHK.TRANS64 P1, [R4+URZ], R3 ;  /* 0x00000003040095a7 */ /* 0x000ea4000802007f */
[----:B--2---:R-:W-:Y:S05]  /*8420*/  @!P1 BRA `(.L_x_22) ;  /* 0xfffffffc00ec9947 */ /* 0x004fea000383ffff */
[----:B------:R-:W-:Y:S05]  /*8430*/  BRA `(.L_x_21) ;  /* 0xffffff9800587947 */ /* 0x000fea000383ffff */
.L_x_115:
[----:B------:R-:W-:Y:S01]  /*8440*/  BSSY B1, `(.L_x_133) ;  /* 0x0000006000017945 */ /* 0x000fe20003800000 */
[----:B------:R-:W-:-:S07]  /*8450*/  IMAD.MOV.U32 R15, RZ, RZ, -0x1 ;  /* 0xffffffffff0f7424 */ /* 0x000fce00078e00ff */
[----:B------:R-:W-:Y:S05]  /*8460*/  WARPSYNC.COLLECTIVE R15, `(.L_x_134) ;  /* 0x000000000f0c7348 */ /* 0x000fea0003c00000 */
[----:B------:R-:W-:Y:S02]  /*8470*/  ELECT P6, UR62, PT ;  /* 0x00000000003e782f */ /* 0x000fe400038c0000 */
[----:B------:R-:W-:Y:S01]  /*8480*/  MOV R14, UR62 ;  /* 0x0000003e000e7c02 */ /* 0x000fe20008000f00 */
[----:B------:R-:W-:Y:S10]  /*8490*/  ENDCOLLECTIVE ;  /* 0x000000000000791b */ /* 0x000ff40003800000 */
.L_x_134:
[----:B------:R-:W-:Y:S05]  /*84a0*/  BSYNC B1 ;  /* 0x0000000000017941 */ /* 0x000fea0003800000 */
.L_x_133:
[----:B------:R-:W-:Y:S05]  /*84b0*/  BRA `(.L_x_135) ;  /* 0xfffffff0005c7947 */ /* 0x000fea000383ffff */
.L_x_118:
[----:B0-----:R0:W1:Y:S02]  /*84c0*/  SYNCS.PHASECHK.TRANS64.TRYWAIT P1, [R12+URZ+0x10], R7 ;  /* 0x000010070c0075a7 */ /* 0x001064000802017f */
[----:B-1----:R-:W-:Y:S05]  /*84d0*/  @!P1 NANOSLEEP.SYNCS 0x989680 ;  /* 0x009896800000995d */ /* 0x002fea0003900000 */
[----:B------:R-:W1:Y:S02]  /*84e0*/  @!P1 SYNCS.PHASECHK.TRANS64 P1, [R12+URZ+0x10], R7 ;  /* 0x000010070c0095a7 */ /* 0x000e64000802007f */
[----:B-1----:R-:W-:Y:S05]  /*84f0*/  @!P1 BRA `(.L_x_118) ;  /* 0xfffffffc00f09947 */ /* 0x002fea000383ffff */
[----:B------:R-:W-:Y:S05]  /*8500*/  BRA `(.L_x_136) ;  /* 0xfffffff000907947 */ /* 0x000fea000383ffff */
.L_x_127:
[----:B------:R-:W-:Y:S01]  /*8510*/  BSSY B0, `(.L_x_137) ;  /* 0x0000006000007945 */ /* 0x000fe20003800000 */
[----:B------:R-:W-:-:S07]  /*8520*/  IMAD.MOV.U32 R15, RZ, RZ, -0x1 ;  /* 0xffffffffff0f7424 */ /* 0x000fce00078e00ff */
[----:B------:R-:W-:Y:S05]  /*8530*/  WARPSYNC.COLLECTIVE R15, `(.L_x_138) ;  /* 0x000000000f0c7348 */ /* 0x000fea0003c00000 */
[----:B------:R-:W-:Y:S02]  /*8540*/  ELECT P6, UR62, PT ;  /* 0x00000000003e782f */ /* 0x000fe400038c0000 */
[----:B------:R-:W-:Y:S01]  /*8550*/  MOV R14, UR62 ;  /* 0x0000003e000e7c02 */ /* 0x000fe20008000f00 */
[----:B------:R-:W-:Y:S10]  /*8560*/  ENDCOLLECTIVE ;  /* 0x000000000000791b */ /* 0x000ff40003800000 */
.L_x_138:
[----:B------:R-:W-:Y:S05]  /*8570*/  BSYNC B0 ;  /* 0x0000000000007941 */ /* 0x000fea0003800000 */
.L_x_137:
[----:B------:R-:W-:Y:S05]  /*8580*/  BRA `(.L_x_139) ;  /* 0xfffffffc00147947 */ /* 0x000fea000383ffff */
.L_x_131:
[----:B0-----:R0:W1:Y:S02]  /*8590*/  SYNCS.PHASECHK.TRANS64.TRYWAIT P0, [R7+URZ], R4 ;  /* 0x00000004070075a7 */ /* 0x001064000800017f */
[----:B-1----:R-:W-:Y:S05]  /*85a0*/  @!P0 NANOSLEEP.SYNCS 0x989680 ;  /* 0x009896800000895d */ /* 0x002fea0003900000 */
[----:B------:R-:W1:Y:S02]  /*85b0*/  @!P0 SYNCS.PHASECHK.TRANS64 P0, [R7+URZ], R4 ;  /* 0x00000004070085a7 */ /* 0x000e64000800007f */
[----:B-1----:R-:W-:Y:S05]  /*85c0*/  @!P0 BRA `(.L_x_131) ;  /* 0xfffffffc00f08947 */ /* 0x002fea000383ffff */
[----:B------:R-:W-:Y:S05]  /*85d0*/  BRA `(.L_x_140) ;  /* 0xfffffffc004c7947 */ /* 0x000fea000383ffff */
.L_x_141:
[----:B------:R-:W-:-:S00]  /*85e0*/  BRA `(.L_x_141) ;  /* 0xfffffffc00fc7947 */ /* 0x000fc0000383ffff */
[----:B------:R-:W-:-:S00]  /*85f0*/  NOP ;  /* 0x0000000000007918 */ /* 0x000fc00000000000 */
        /* <DEDUP_REMOVED lines=8> */
.L_x_142:


//--------------------- .nv.global.init           --------------------------
	.section	.nv.global.init,"aw",@progbits
.nv.global.init:
	.type		$str$22,@object
	.size		$str$22,($str$23 - $str$22)
$str$22:
        /*0000*/ 	.byte	0x6b, 0x5f, 0x74, 0x69, 0x6c, 0x65, 0x5f, 0x63, 0x6f, 0x75, 0x6e, 0x74, 0x20, 0x3e, 0x3d, 0x20
        /*0010*/ 	.byte	0x31, 0x00
	.type		$str$23,@object
	.size		$str$23,(__unnamed_1 - $str$23)
$str$23:
        /*0012*/ 	.byte	0x2f, 0x74, 0x6d, 0x70, 0x2f, 0x63, 0x75, 0x74, 0x6c, 0x61, 0x73, 0x73, 0x5f, 0x73, 0x77, 0x65
        /*0022*/ 	.byte	0x65, 0x70, 0x5f, 0x73, 0x72, 0x63, 0x2f, 0x69, 0x6e, 0x63, 0x6c, 0x75, 0x64, 0x65, 0x2f, 0x63
        /*0032*/ 	.byte	0x75, 0x74, 0x6c, 0x61, 0x73, 0x73, 0x2f, 0x67, 0x65, 0x6d, 0x6d, 0x2f, 0x63, 0x6f, 0x6c, 0x6c
        /*0042*/ 	.byte	0x65, 0x63, 0x74, 0x69, 0x76, 0x65, 0x2f, 0x73, 0x6d, 0x39, 0x30, 0x5f, 0x6d, 0x6d, 0x61, 0x5f
        /*0052*/ 	.byte	0x74, 0x6d, 0x61, 0x5f, 0x67, 0x6d, 0x6d, 0x61, 0x5f, 0x73, 0x73, 0x5f, 0x77, 0x61, 0x72, 0x70
        /*0062*/ 	.byte	0x73, 0x70, 0x65, 0x63, 0x69, 0x61, 0x6c, 0x69, 0x7a, 0x65, 0x64, 0x2e, 0x68, 0x70, 0x70, 0x00
	.type		__unnamed_1,@object
	.size		__unnamed_1,(.L_0 - __unnamed_1)
__unnamed_1:
        /*0072*/ 	.byte	0x76, 0x6f, 0x69, 0x64, 0x20, 0x63, 0x75, 0x74, 0x6c, 0x61, 0x73, 0x73, 0x3a, 0x3a, 0x67, 0x65
        /* <DEDUP_REMOVED lines=180> */
        /*0bc2*/ 	.byte	0x74, 0x79, 0x5d, 0x00
.L_0:


//--------------------- .nv.shared._ZN7cutlass13device_kernelINS_4gemm6kernel13GemmUniversalIN4cute5tupleIJiiiiEEENS1_10collective13CollectiveMmaINS1_34MainloopSm90TmaGmmaWarpSpecializedILi2ENS5_IJNS4_1CILi1EEESB_SB_EEENS1_35KernelTmaWarpSpecializedCooperativeEEENS5_IJNSA_ILi384EEENSA_ILi32EEENSA_ILi128EEEEEENS_10bfloat16_tENS5_IJlSB_lEEESJ_SK_NS4_8TiledMMAINS4_8MMA_AtomIJNS4_4SM904GMMA27MMA_64x32x16_F32BF16BF16_SSILNSO_5MajorE0ELSQ_0ELNSO_7ScaleInE1ELSR_1EEEEEENS4_6LayoutINS5_IJNSA_ILi2EEESB_SB_EEENS5_IJSB_NSA_ILi0EEESX_EEEEENS5_IJNS4_10UnderscoreES10_S10_EEEEENS4_13SM90_TMA_LOADENS4_14ComposedLayoutINS4_7SwizzleILi3ELi4ELi3EEENS4_18smem_ptr_flag_bitsILi16EEENSU_INS5_IJNSA_ILi8EEENSA_ILi64EEEEEENS5_IJS1A_SB_EEEEEEEvNS4_8identityES13_S1E_vS1F_EENS_8epilogue10collective6detail29Sm90TmaWarpSpecializedAdapterINS1I_15DefaultEpilogueISJ_SK_SK_NS1H_6thread17LinearCombinationISJ_Li1EffLNS1M_9ScaleType4KindE0ELNS_15FloatRoundStyleE2ESJ_EENS1_15EpilogueDefaultEEEEEvvEEEEvNT_6ParamsE --------------------------
	.section	.nv.shared._ZN7cutlass13device_kernelINS_4gemm6kernel13GemmUniversalIN4cute5tupleIJiiiiEEENS1_10collective13CollectiveMmaINS1_34MainloopSm90TmaGmmaWarpSpecializedILi2ENS5_IJNS4_1CILi1EEESB_SB_EEENS1_35KernelTmaWarpSpecializedCooperativeEEENS5_IJNSA_ILi384EEENSA_ILi32EEENSA_ILi128EEEEEENS_10bfloat16_tENS5_IJlSB_lEEESJ_SK_NS4_8TiledMMAINS4_8MMA_AtomIJNS4_4SM904GMMA27MMA_64x32x16_F32BF16BF16_SSILNSO_5MajorE0ELSQ_0ELNSO_7ScaleInE1ELSR_1EEEEEENS4_6LayoutINS5_IJNSA_ILi2EEESB_SB_EEENS5_IJSB_NSA_ILi0EEESX_EEEEENS5_IJNS4_10UnderscoreES10_S10_EEEEENS4_13SM90_TMA_LOADENS4_14ComposedLayoutINS4_7SwizzleILi3ELi4ELi3EEENS4_18smem_ptr_flag_bitsILi16EEENSU_INS5_IJNSA_ILi8EEENSA_ILi64EEEEEENS5_IJS1A_SB_EEEEEEEvNS4_8identityES13_S1E_vS1F_EENS_8epilogue10collective6detail29Sm90TmaWarpSpecializedAdapterINS1I_15DefaultEpilogueISJ_SK_SK_NS1H_6thread17LinearCombinationISJ_Li1EffLNS1M_9ScaleType4KindE0ELNS_15FloatRoundStyleE2ESJ_EENS1_15EpilogueDefaultEEEEEvvEEEEvNT_6ParamsE,"aw",@nobits
	.sectionflags	@""
	.align	16
	.zero		1024


//--------------------- .nv.shared.reserved.0     --------------------------
	.section	.nv.shared.reserved.0,"aw",@nobits
	.weak		__nv_reservedSMEM_offset_0_alias
	.size		__nv_reservedSMEM_offset_0_alias, 0, 0
	.other		__nv_reservedSMEM_offset_0_alias,@"STO_CUDA_RESERVED_SHARED STV_DEFAULT"
__nv_reservedSMEM_offset_0_alias:
	.zero		0


//--------------------- .nv.global                --------------------------
	.section	.nv.global,"aw",@nobits
.nv.global:
	.type		_ZN40_INTERNAL_79466496_4_k_cu_a8c7f4d2_120944cute1_E,@object
	.size		_ZN40_INTERNAL_79466496_4_k_cu_a8c7f4d2_120944cute1_E,(_ZN40_INTERNAL_79466496_4_k_cu_a8c7f4d2_120944cuda3std3__45__cpo6cbeginE - _ZN40_INTERNAL_79466496_4_k_cu_a8c7f4d2_120944cute1_E)
_ZN40_INTERNAL_79466496_4_k_cu_a8c7f4d2_120944cute1_E:
	.zero		1
	.type		_ZN40_INTERNAL_79466496_4_k_cu_a8c7f4d2_120944cuda3std3__45__cpo6cbeginE,@object
	.size		_ZN40_INTERNAL_79466496_4_k_cu_a8c7f4d2_120944cuda3std3__45__cpo6cbeginE,(_ZN40_INTERNAL_79466496_4_k_cu_a8c7f4d2_120944cuda3std3__48in_placeE - _ZN40_INTERNAL_79466496_4_k_cu_a8c7f4d2_120944cuda3std3__45__cpo6cbeginE)
_ZN40_INTERNAL_79466496_4_k_cu_a8c7f4d2_120944cuda3std3__45__cpo6cbeginE:
	.zero		1
	.type		_ZN40_INTERNAL_79466496_4_k_cu_a8c7f4d2_120944cuda3std3__48in_placeE,@object
	.size		_ZN40_INTERNAL_79466496_4_k_cu_a8c7f4d2_120944cuda3std3__48in_placeE,(_ZN40_INTERNAL_79466496_4_k_cu_a8c7f4d2_120944cuda3std6ranges3__45__cpo9iter_moveE - _ZN40_INTERNAL_79466496_4_k_cu_a8c7f4d2_120944cuda3std3__48in_placeE)
_ZN40_INTERNAL_79466496_4_k_cu_a8c7f4d2_120944cuda3std3__48in_placeE:
	.zero		1
	.type		_ZN40_INTERNAL_79466496_4_k_cu_a8c7f4d2_120944cuda3std6ranges3__45__cpo9iter_moveE,@object
	.size		_ZN40_INTERNAL_79466496_4_k_cu_a8c7f4d2_120944cuda3std6ranges3__45__cpo9iter_moveE,(_ZN40_INTERNAL_79466496_4_k_cu_a8c7f4d2_120944cuda3std3__45__cpo5beginE - _ZN40_INTERNAL_79466496_4_k_cu_a8c7f4d2_120944cuda3std6ranges3__45__cpo9iter_moveE)
_ZN40_INTERNAL_79466496_4_k_cu_a8c7f4d2_120944cuda3std6ranges3__45__cpo9iter_moveE:
	.zero		1
	.type		_ZN40_INTERNAL_79466496_4_k_cu_a8c7f4d2_120944cuda3std3__45__cpo5beginE,@object
	.size		_ZN40_INTERNAL_79466496_4_k_cu_a8c7f4d2_120944cuda3std3__45__cpo5beginE,(_ZN40_INTERNAL_79466496_4_k_cu_a8c7f4d2_120944cuda3std3__442_GLOBAL__N__79466496_4_k_cu_a8c7f4d2_120946ignoreE - _ZN40_INTERNAL_79466496_4_k_cu_a8c7f4d2_120944cuda3std3__45__cpo5beginE)
_ZN40_INTERNAL_79466496_4_k_cu_a8c7f4d2_120944cuda3std3__45__cpo5beginE:
	.zero		1
	.type		_ZN40_INTERNAL_79466496_4_k_cu_a8c7f4d2_120944cuda3std3__442_GLOBAL__N__79466496_4_k_cu_a8c7f4d2_120946ignoreE,@object
	.size		_ZN40_INTERNAL_79466496_4_k_cu_a8c7f4d2_120944cuda3std3__442_GLOBAL__N__79466496_4_k_cu_a8c7f4d2_120946ignoreE,(_ZN40_INTERNAL_79466496_4_k_cu_a8c7f4d2_120944cute7productE - _ZN40_INTERNAL_79466496_4_k_cu_a8c7f4d2_120944cuda3std3__442_GLOBAL__N__79466496_4_k_cu_a8c7f4d2_120946ignoreE)
_ZN40_INTERNAL_79466496_4_k_cu_a8c7f4d2_120944cuda3std3__442_GLOBAL__N__79466496_4_k_cu_a8c7f4d2_120946ignoreE:
	.zero		1
	.type		_ZN40_INTERNAL_79466496_4_k_cu_a8c7f4d2_120944cute7productE,@object
	.size		_ZN40_INTERNAL_79466496_4_k_cu_a8c7f4d2_120944cute7productE,(_ZN40_INTERNAL_79466496_4_k_cu_a8c7f4d2_120944cuda3std3__45__cpo3endE - _ZN40_INTERNAL_79466496_4_k_cu_a8c7f4d2_120944cute7productE)
_ZN40_INTERNAL_79466496_4_k_cu_a8c7f4d2_120944cute7productE:
	.zero		1
	.type		_ZN40_INTERNAL_79466496_4_k_cu_a8c7f4d2_120944cuda3std3__45__cpo3endE,@object
	.size		_ZN40_INTERNAL_79466496_4_k_cu_a8c7f4d2_120944cuda3std3__45__cpo3endE,(_ZN40_INTERNAL_79466496_4_k_cu_a8c7f4d2_120944cuda3std3__419piecewise_constructE - _ZN40_INTERNAL_79466496_4_k_cu_a8c7f4d2_120944cuda3std3__45__cpo3endE)
_ZN40_INTERNAL_79466496_4_k_cu_a8c7f4d2_120944cuda3std3__45__cpo3endE:
	.zero		1
	.type		_ZN40_INTERNAL_79466496_4_k_cu_a8c7f4d2_120944cuda3std3__419piecewise_constructE,@object
	.size		_ZN40_INTERNAL_79466496_4_k_cu_a8c7f4d2_120944cuda3std3__419piecewise_constructE,(_ZN40_INTERNAL_79466496_4_k_cu_a8c7f4d2_120944cuda3std3__45__cpo4cendE - _ZN40_INTERNAL_79466496_4_k_cu_a8c7f4d2_120944cuda3std3__419piecewise_constructE)
_ZN40_INTERNAL_79466496_4_k_cu_a8c7f4d2_120944cuda3std3__419piecewise_constructE:
	.zero		1
	.type		_ZN40_INTERNAL_79466496_4_k_cu_a8c7f4d2_120944cuda3std3__45__cpo4cendE,@object
	.size		_ZN40_INTERNAL_79466496_4_k_cu_a8c7f4d2_120944cuda3std3__45__cpo4cendE,(_ZN40_INTERNAL_79466496_4_k_cu_a8c7f4d2_120944cuda3std6ranges3__45__cpo4swapE - _ZN40_INTERNAL_79466496_4_k_cu_a8c7f4d2_120944cuda3std3__45__cpo4cendE)
_ZN40_INTERNAL_79466496_4_k_cu_a8c7f4d2_120944cuda3std3__45__cpo4cendE:
	.zero		1
	.type		_ZN40_INTERNAL_79466496_4_k_cu_a8c7f4d2_120944cuda3std6ranges3__45__cpo4swapE,@object
	.size		_ZN40_INTERNAL_79466496_4_k_cu_a8c7f4d2_120944cuda3std6ranges3__45__cpo4swapE,(.L_8 - _ZN40_INTERNAL_79466496_4_k_cu_a8c7f4d2_120944cuda3std6ranges3__45__cpo4swapE)
_ZN40_INTERNAL_79466496_4_k_cu_a8c7f4d2_120944cuda3std6ranges3__45__cpo4swapE:
	.zero		1
.L_8:


//--------------------- .nv.constant0._ZN7cutlass13device_kernelINS_4gemm6kernel13GemmUniversalIN4cute5tupleIJiiiiEEENS1_10collective13CollectiveMmaINS1_34MainloopSm90TmaGmmaWarpSpecializedILi2ENS5_IJNS4_1CILi1EEESB_SB_EEENS1_35KernelTmaWarpSpecializedCooperativeEEENS5_IJNSA_ILi384EEENSA_ILi32EEENSA_ILi128EEEEEENS_10bfloat16_tENS5_IJlSB_lEEESJ_SK_NS4_8TiledMMAINS4_8MMA_AtomIJNS4_4SM904GMMA27MMA_64x32x16_F32BF16BF16_SSILNSO_5MajorE0ELSQ_0ELNSO_7ScaleInE1ELSR_1EEEEEENS4_6LayoutINS5_IJNSA_ILi2EEESB_SB_EEENS5_IJSB_NSA_ILi0EEESX_EEEEENS5_IJNS4_10UnderscoreES10_S10_EEEEENS4_13SM90_TMA_LOADENS4_14ComposedLayoutINS4_7SwizzleILi3ELi4ELi3EEENS4_18smem_ptr_flag_bitsILi16EEENSU_INS5_IJNSA_ILi8EEENSA_ILi64EEEEEENS5_IJS1A_SB_EEEEEEEvNS4_8identityES13_S1E_vS1F_EENS_8epilogue10collective6detail29Sm90TmaWarpSpecializedAdapterINS1I_15DefaultEpilogueISJ_SK_SK_NS1H_6thread17LinearCombinationISJ_Li1EffLNS1M_9ScaleType4KindE0ELNS_15FloatRoundStyleE2ESJ_EENS1_15EpilogueDefaultEEEEEvvEEEEvNT_6ParamsE --------------------------
	.section	.nv.constant0._ZN7cutlass13device_kernelINS_4gemm6kernel13GemmUniversalIN4cute5tupleIJiiiiEEENS1_10collective13CollectiveMmaINS1_34MainloopSm90TmaGmmaWarpSpecializedILi2ENS5_IJNS4_1CILi1EEESB_SB_EEENS1_35KernelTmaWarpSpecializedCooperativeEEENS5_IJNSA_ILi384EEENSA_ILi32EEENSA_ILi128EEEEEENS_10bfloat16_tENS5_IJlSB_lEEESJ_SK_NS4_8TiledMMAINS4_8MMA_AtomIJNS4_4SM904GMMA27MMA_64x32x16_F32BF16BF16_SSILNSO_5MajorE0ELSQ_0ELNSO_7ScaleInE1ELSR_1EEEEEENS4_6LayoutINS5_IJNSA_ILi2EEESB_SB_EEENS5_IJSB_NSA_ILi0EEESX_EEEEENS5_IJNS4_10UnderscoreES10_S10_EEEEENS4_13SM90_TMA_LOADENS4_14ComposedLayoutINS4_7SwizzleILi3ELi4ELi3EEENS4_18smem_ptr_flag_bitsILi16EEENSU_INS5_IJNSA_ILi8EEENSA_ILi64EEEEEENS5_IJS1A_SB_EEEEEEEvNS4_8identityES13_S1E_vS1F_EENS_8epilogue10collective6detail29Sm90TmaWarpSpecializedAdapterINS1I_15DefaultEpilogueISJ_SK_SK_NS1H_6thread17LinearCombinationISJ_Li1EffLNS1M_9ScaleType4KindE0ELNS_15FloatRoundStyleE2ESJ_EENS1_15EpilogueDefaultEEEEEvvEEEEvNT_6ParamsE,"a",@progbits
	.sectionflags	@""
	.align	4
.nv.constant0._ZN7cutlass13device_kernelINS_4gemm6kernel13GemmUniversalIN4cute5tupleIJiiiiEEENS1_10collective13CollectiveMmaINS1_34MainloopSm90TmaGmmaWarpSpecializedILi2ENS5_IJNS4_1CILi1EEESB_SB_EEENS1_35KernelTmaWarpSpecializedCooperativeEEENS5_IJNSA_ILi384EEENSA_ILi32EEENSA_ILi128EEEEEENS_10bfloat16_tENS5_IJlSB_lEEESJ_SK_NS4_8TiledMMAINS4_8MMA_AtomIJNS4_4SM904GMMA27MMA_64x32x16_F32BF16BF16_SSILNSO_5MajorE0ELSQ_0ELNSO_7ScaleInE1ELSR_1EEEEEENS4_6LayoutINS5_IJNSA_ILi2EEESB_SB_EEENS5_IJSB_NSA_ILi0EEESX_EEEEENS5_IJNS4_10UnderscoreES10_S10_EEEEENS4_13SM90_TMA_LOADENS4_14ComposedLayoutINS4_7SwizzleILi3ELi4ELi3EEENS4_18smem_ptr_flag_bitsILi16EEENSU_INS5_IJNSA_ILi8EEENSA_ILi64EEEEEENS5_IJS1A_SB_EEEEEEEvNS4_8identityES13_S1E_vS1F_EENS_8epilogue10collective6detail29Sm90TmaWarpSpecializedAdapterINS1I_15DefaultEpilogueISJ_SK_SK_NS1H_6thread17LinearCombinationISJ_Li1EffLNS1M_9ScaleType4KindE0ELNS_15FloatRoundStyleE2ESJ_EENS1_15EpilogueDefaultEEEEEvvEEEEvNT_6ParamsE:
	.zero		1664


//--------------------- SYMBOLS --------------------------

	.type		.nv.reservedSmem.offset0,@object
	.size		.nv.reservedSmem.offset0,0x4
	.type		__assertfail,@function
